	.target	sm_100a

	.elftype	@"ET_EXEC"


//--------------------- .note.nv.tkinfo           --------------------------
	.section	.note.nv.tkinfo,"",@"SHT_NOTE"
	.sectionflags	@"SHF_NOTE_NV_TKINFO"
	.tkinfo
        /*0018*/ 	.word	0x00000002
        /*0030*/ 	.string	""
        /*0030*/ 	.string	"ptxas"
        /*0030*/ 	.string	"Cuda compilation tools, release 13.0, V13.0.88"
        /*0030*/ 	.string	"Build cuda_13.0.r13.0/compiler.36424714_0"
        /*0030*/ 	.string	"-arch sm_100a -m 64 "



//--------------------- .note.nv.cuinfo           --------------------------
	.section	.note.nv.cuinfo,"",@"SHT_NOTE"
	.sectionflags	@"SHF_NOTE_NV_CUINFO"
        /*0018*/ 	.short	0x0002
        /*001a*/ 	.short	0x0064
        /*001c*/ 	.short	0x0082
	.zero		2


//--------------------- .nv.info                  --------------------------
	.section	.nv.info,"",@"SHT_CUDA_INFO"
	.align	4


	//----- nvinfo : EIATTR_REGCOUNT
	.align		4
        /*0000*/ 	.byte	0x04, 0x2f
        /*0002*/ 	.short	(.L_20 - .L_19)
	.align		4
.L_19:
        /*0004*/ 	.word	index@(_ZN7cutlass13device_kernelINS_4gemm6kernel13GemmUniversalIN4cute5tupleIJiiiiEEENS1_10collective13CollectiveMmaINS1_35MainloopSm100TmaUmmaWarpSpecializedILi20ELi2ELi4ENS5_IJNS4_1CILi2EEENSA_ILi1EEESC_EEEEENS5_IJNSA_ILi64EEENSA_ILi256EEENSA_ILi32EEEEEEaNS5_IJlSC_lEEEaSJ_NS4_8TiledMMAINS4_8MMA_AtomIJNS4_15SM100_MMA_S8_SSIaaiLi64ELi256ELNS4_4UMMA5MajorE0ELSO_0ELNSN_8SaturateE0EEEEEENS4_6LayoutINS5_IJSC_SC_SC_EEENS5_IJNSA_ILi0EEESU_SU_EEEEENS5_IJNS4_10UnderscoreESX_SX_EEEEENS4_13SM90_TMA_LOADENS4_14ComposedLayoutINS4_7SwizzleILi1ELi4ELi3EEENS4_18smem_ptr_flag_bitsILi8EEENSS_INS5_IJNSA_ILi8EEESH_EEENS5_IJSH_SC_EEEEEEEvNS4_8identityENS4_23SM90_TMA_LOAD_MULTICASTES1A_vS1B_EENS_8epilogue10collective18CollectiveEpilogueINS1E_23Sm100TmaWarpSpecializedILi4ELi2ELi32ELb0ELb0EEEJSI_NS5_IJNSS_ISF_SC_EES1J_EEEaSJ_aSJ_NS1E_6fusion15FusionCallbacksIS1I_NS1L_17LinearCombinationIaiaiLNS_15FloatRoundStyleE2EEESI_S1K_JEEENS4_5SM1004TMEM4LOAD26SM100_TMEM_LOAD_16dp32b32xES10_NS11_INS12_ILi2ELi4ELi3EEES15_NSS_INS5_IJS16_SF_EEENS5_IJSF_SC_EEEEEEENS4_39AutoVectorizingCopyWithAssumedAlignmentILi128EEENS4_14SM90_TMA_STOREES1Z_S21_S21_EEEvvEEEEvNT_6ParamsE)
        /*0008*/ 	.word	0x0000005c


	//----- nvinfo : EIATTR_FRAME_SIZE
	.align		4
.L_20:
        /*000c*/ 	.byte	0x04, 0x11
        /*000e*/ 	.short	(.L_22 - .L_21)
	.align		4
.L_21:
        /*0010*/ 	.word	index@($__internal_2_$__cuda_sm10x_tcgen05_guardrail_trap_unallocated_columns_being_dealloced)
        /*0014*/ 	.word	0x00000000


	//----- nvinfo : EIATTR_FRAME_SIZE
	.align		4
.L_22:
        /*0018*/ 	.byte	0x04, 0x11
        /*001a*/ 	.short	(.L_24 - .L_23)
	.align		4
.L_23:
        /*001c*/ 	.word	index@($__internal_1_$__cuda_sm10x_tcgen05_guardrail_trap_phase_invalid_during_alloc)
        /*0020*/ 	.word	0x00000000


	//----- nvinfo : EIATTR_FRAME_SIZE
	.align		4
.L_24:
        /*0024*/ 	.byte	0x04, 0x11
        /*0026*/ 	.short	(.L_26 - .L_25)
	.align		4
.L_25:
        /*0028*/ 	.word	index@($__internal_0_$__cuda_sm10x_tcgen05_guardrail_trap_col_being_dealloced_not_returned_by_alloc)
        /*002c*/ 	.word	0x00000000


	//----- nvinfo : EIATTR_FRAME_SIZE
	.align		4
.L_26:
        /*0030*/ 	.byte	0x04, 0x11
        /*0032*/ 	.short	(.L_28 - .L_27)
	.align		4
.L_27:
        /*0034*/ 	.word	index@(_ZN7cutlass13device_kernelINS_4gemm6kernel13GemmUniversalIN4cute5tupleIJiiiiEEENS1_10collective13CollectiveMmaINS1_35MainloopSm100TmaUmmaWarpSpecializedILi20ELi2ELi4ENS5_IJNS4_1CILi2EEENSA_ILi1EEESC_EEEEENS5_IJNSA_ILi64EEENSA_ILi256EEENSA_ILi32EEEEEEaNS5_IJlSC_lEEEaSJ_NS4_8TiledMMAINS4_8MMA_AtomIJNS4_15SM100_MMA_S8_SSIaaiLi64ELi256ELNS4_4UMMA5MajorE0ELSO_0ELNSN_8SaturateE0EEEEEENS4_6LayoutINS5_IJSC_SC_SC_EEENS5_IJNSA_ILi0EEESU_SU_EEEEENS5_IJNS4_10UnderscoreESX_SX_EEEEENS4_13SM90_TMA_LOADENS4_14ComposedLayoutINS4_7SwizzleILi1ELi4ELi3EEENS4_18smem_ptr_flag_bitsILi8EEENSS_INS5_IJNSA_ILi8EEESH_EEENS5_IJSH_SC_EEEEEEEvNS4_8identityENS4_23SM90_TMA_LOAD_MULTICASTES1A_vS1B_EENS_8epilogue10collective18CollectiveEpilogueINS1E_23Sm100TmaWarpSpecializedILi4ELi2ELi32ELb0ELb0EEEJSI_NS5_IJNSS_ISF_SC_EES1J_EEEaSJ_aSJ_NS1E_6fusion15FusionCallbacksIS1I_NS1L_17LinearCombinationIaiaiLNS_15FloatRoundStyleE2EEESI_S1K_JEEENS4_5SM1004TMEM4LOAD26SM100_TMEM_LOAD_16dp32b32xES10_NS11_INS12_ILi2ELi4ELi3EEES15_NSS_INS5_IJS16_SF_EEENS5_IJSF_SC_EEEEEEENS4_39AutoVectorizingCopyWithAssumedAlignmentILi128EEENS4_14SM90_TMA_STOREES1Z_S21_S21_EEEvvEEEEvNT_6ParamsE)
        /*0038*/ 	.word	0x00000000


	//----- nvinfo : EIATTR_MIN_STACK_SIZE
	.align		4
.L_28:
        /*003c*/ 	.byte	0x04, 0x12
        /*003e*/ 	.short	(.L_30 - .L_29)
	.align		4
.L_29:
        /*0040*/ 	.word	index@(_ZN7cutlass13device_kernelINS_4gemm6kernel13GemmUniversalIN4cute5tupleIJiiiiEEENS1_10collective13CollectiveMmaINS1_35MainloopSm100TmaUmmaWarpSpecializedILi20ELi2ELi4ENS5_IJNS4_1CILi2EEENSA_ILi1EEESC_EEEEENS5_IJNSA_ILi64EEENSA_ILi256EEENSA_ILi32EEEEEEaNS5_IJlSC_lEEEaSJ_NS4_8TiledMMAINS4_8MMA_AtomIJNS4_15SM100_MMA_S8_SSIaaiLi64ELi256ELNS4_4UMMA5MajorE0ELSO_0ELNSN_8SaturateE0EEEEEENS4_6LayoutINS5_IJSC_SC_SC_EEENS5_IJNSA_ILi0EEESU_SU_EEEEENS5_IJNS4_10UnderscoreESX_SX_EEEEENS4_13SM90_TMA_LOADENS4_14ComposedLayoutINS4_7SwizzleILi1ELi4ELi3EEENS4_18smem_ptr_flag_bitsILi8EEENSS_INS5_IJNSA_ILi8EEESH_EEENS5_IJSH_SC_EEEEEEEvNS4_8identityENS4_23SM90_TMA_LOAD_MULTICASTES1A_vS1B_EENS_8epilogue10collective18CollectiveEpilogueINS1E_23Sm100TmaWarpSpecializedILi4ELi2ELi32ELb0ELb0EEEJSI_NS5_IJNSS_ISF_SC_EES1J_EEEaSJ_aSJ_NS1E_6fusion15FusionCallbacksIS1I_NS1L_17LinearCombinationIaiaiLNS_15FloatRoundStyleE2EEESI_S1K_JEEENS4_5SM1004TMEM4LOAD26SM100_TMEM_LOAD_16dp32b32xES10_NS11_INS12_ILi2ELi4ELi3EEES15_NSS_INS5_IJS16_SF_EEENS5_IJSF_SC_EEEEEEENS4_39AutoVectorizingCopyWithAssumedAlignmentILi128EEENS4_14SM90_TMA_STOREES1Z_S21_S21_EEEvvEEEEvNT_6ParamsE)
        /*0044*/ 	.word	0x00000000
.L_30:


//--------------------- .nv.compat                --------------------------
	.section	.nv.compat,"",@"SHT_CUDA_COMPAT_INFO"
	.align	4
        /*0000*/ 	.byte	0x02, 0x09, 0x01, 0x00, 0x02, 0x02, 0x03, 0x00, 0x02, 0x05, 0x06, 0x00, 0x03, 0x07, 0x01, 0x01
        /*0010*/ 	.byte	0x02, 0x03, 0x01, 0x00, 0x02, 0x06, 0x01, 0x00, 0x04, 0x0b, 0x08, 0x00, 0x01, 0x00, 0x00, 0x00
        /*0020*/ 	.byte	0x00, 0x00, 0x00, 0x00


//--------------------- .nv.info._ZN7cutlass13device_kernelINS_4gemm6kernel13GemmUniversalIN4cute5tupleIJiiiiEEENS1_10collective13CollectiveMmaINS1_35MainloopSm100TmaUmmaWarpSpecializedILi20ELi2ELi4ENS5_IJNS4_1CILi2EEENSA_ILi1EEESC_EEEEENS5_IJNSA_ILi64EEENSA_ILi256EEENSA_ILi32EEEEEEaNS5_IJlSC_lEEEaSJ_NS4_8TiledMMAINS4_8MMA_AtomIJNS4_15SM100_MMA_S8_SSIaaiLi64ELi256ELNS4_4UMMA5MajorE0ELSO_0ELNSN_8SaturateE0EEEEEENS4_6LayoutINS5_IJSC_SC_SC_EEENS5_IJNSA_ILi0EEESU_SU_EEEEENS5_IJNS4_10UnderscoreESX_SX_EEEEENS4_13SM90_TMA_LOADENS4_14ComposedLayoutINS4_7SwizzleILi1ELi4ELi3EEENS4_18smem_ptr_flag_bitsILi8EEENSS_INS5_IJNSA_ILi8EEESH_EEENS5_IJSH_SC_EEEEEEEvNS4_8identityENS4_23SM90_TMA_LOAD_MULTICASTES1A_vS1B_EENS_8epilogue10collective18CollectiveEpilogueINS1E_23Sm100TmaWarpSpecializedILi4ELi2ELi32ELb0ELb0EEEJSI_NS5_IJNSS_ISF_SC_EES1J_EEEaSJ_aSJ_NS1E_6fusion15FusionCallbacksIS1I_NS1L_17LinearCombinationIaiaiLNS_15FloatRoundStyleE2EEESI_S1K_JEEENS4_5SM1004TMEM4LOAD26SM100_TMEM_LOAD_16dp32b32xES10_NS11_INS12_ILi2ELi4ELi3EEES15_NSS_INS5_IJS16_SF_EEENS5_IJSF_SC_EEEEEEENS4_39AutoVectorizingCopyWithAssumedAlignmentILi128EEENS4_14SM90_TMA_STOREES1Z_S21_S21_EEEvvEEEEvNT_6ParamsE --------------------------
	.section	.nv.info._ZN7cutlass13device_kernelINS_4gemm6kernel13GemmUniversalIN4cute5tupleIJiiiiEEENS1_10collective13CollectiveMmaINS1_35MainloopSm100TmaUmmaWarpSpecializedILi20ELi2ELi4ENS5_IJNS4_1CILi2EEENSA_ILi1EEESC_EEEEENS5_IJNSA_ILi64EEENSA_ILi256EEENSA_ILi32EEEEEEaNS5_IJlSC_lEEEaSJ_NS4_8TiledMMAINS4_8MMA_AtomIJNS4_15SM100_MMA_S8_SSIaaiLi64ELi256ELNS4_4UMMA5MajorE0ELSO_0ELNSN_8SaturateE0EEEEEENS4_6LayoutINS5_IJSC_SC_SC_EEENS5_IJNSA_ILi0EEESU_SU_EEEEENS5_IJNS4_10UnderscoreESX_SX_EEEEENS4_13SM90_TMA_LOADENS4_14ComposedLayoutINS4_7SwizzleILi1ELi4ELi3EEENS4_18smem_ptr_flag_bitsILi8EEENSS_INS5_IJNSA_ILi8EEESH_EEENS5_IJSH_SC_EEEEEEEvNS4_8identityENS4_23SM90_TMA_LOAD_MULTICASTES1A_vS1B_EENS_8epilogue10collective18CollectiveEpilogueINS1E_23Sm100TmaWarpSpecializedILi4ELi2ELi32ELb0ELb0EEEJSI_NS5_IJNSS_ISF_SC_EES1J_EEEaSJ_aSJ_NS1E_6fusion15FusionCallbacksIS1I_NS1L_17LinearCombinationIaiaiLNS_15FloatRoundStyleE2EEESI_S1K_JEEENS4_5SM1004TMEM4LOAD26SM100_TMEM_LOAD_16dp32b32xES10_NS11_INS12_ILi2ELi4ELi3EEES15_NSS_INS5_IJS16_SF_EEENS5_IJSF_SC_EEEEEEENS4_39AutoVectorizingCopyWithAssumedAlignmentILi128EEENS4_14SM90_TMA_STOREES1Z_S21_S21_EEEvvEEEEvNT_6ParamsE,"",@"SHT_CUDA_INFO"
	.sectionflags	@""
	.align	4


	//----- nvinfo : EIATTR_CUDA_API_VERSION
	.align		4
        /*0000*/ 	.byte	0x04, 0x37
        /*0002*/ 	.short	(.L_32 - .L_31)
.L_31:
        /*0004*/ 	.word	0x00000082


	//----- nvinfo : EIATTR_KPARAM_INFO
	.align		4
.L_32:
        /*0008*/ 	.byte	0x04, 0x17
        /*000a*/ 	.short	(.L_34 - .L_33)
.L_33:
        /*000c*/ 	.word	0x00000000
        /*0010*/ 	.short	0x0000
        /*0012*/ 	.short	0x0000
        /*0014*/ 	.byte	0x00, 0xf0, 0x01, 0x20


	//----- nvinfo : EIATTR_AT_ENTRY_FRAGMENTS
	.align		4
.L_34:
        /*0018*/ 	.byte	0x04, 0x4f
        /*001a*/ 	.short	(.L_36 - .L_35)


	//   ....[0]....
.L_35:
        /*001c*/ 	.word	0x00000006


	//----- nvinfo : EIATTR_RESERVED_SMEM_USED
	.align		4
.L_36:
        /*0020*/ 	.byte	0x01, 0x41
	.zero		2


	//----- nvinfo : EIATTR_SPARSE_MMA_MASK
	.align		4
        /*0024*/ 	.byte	0x03, 0x50
        /*0026*/ 	.short	0x0000


	//----- nvinfo : EIATTR_TCGEN05_1CTA_USED
	.align		4
        /*0028*/ 	.byte	0x01, 0x51
	.zero		2


	//----- nvinfo : EIATTR_MAXREG_COUNT
	.align		4
        /*002c*/ 	.byte	0x03, 0x1b
        /*002e*/ 	.short	0x00ff


	//----- nvinfo : EIATTR_NUM_BARRIERS
	.align		4
        /*0030*/ 	.byte	0x02, 0x4c
        /*0032*/ 	.byte	0x07
	.zero		1


	//----- nvinfo : EIATTR_EXTERNS
	.align		4
        /*0034*/ 	.byte	0x04, 0x0f
        /*0036*/ 	.short	(.L_38 - .L_37)


	//   ....[0]....
	.align		4
.L_37:
        /*0038*/ 	.word	index@(__assertfail)


	//----- nvinfo : EIATTR_MERCURY_ISA_VERSION
	.align		4
.L_38:
        /*003c*/ 	.byte	0x03, 0x5f
        /*003e*/ 	.short	0x0101


	//----- nvinfo : EIATTR_INT_WARP_WIDE_INSTR_OFFSETS
	.align		4
        /*0040*/ 	.byte	0x04, 0x31
        /*0042*/ 	.short	(.L_40 - .L_39)


	//   ....[0]....
.L_39:
        /*0044*/ 	.word	0x000046a0


	//   ....[1]....
        /*0048*/ 	.word	0x000046d0


	//   ....[2]....
        /*004c*/ 	.word	0x000046f0


	//   ....[3]....
        /*0050*/ 	.word	0x000052c0


	//   ....[4]....
        /*0054*/ 	.word	0x00005320


	//   ....[5]....
        /*0058*/ 	.word	0x00005410


	//   ....[6]....
        /*005c*/ 	.word	0x00005490


	//   ....[7]....
        /*0060*/ 	.word	0x00005590


	//   ....[8]....
        /*0064*/ 	.word	0x00005620


	//   ....[9]....
        /*0068*/ 	.word	0x00005720


	//   ....[10]....
        /*006c*/ 	.word	0x000057d0


	//----- nvinfo : EIATTR_COOP_GROUP_MASK_REGIDS
	.align		4
.L_40:
        /*0070*/ 	.byte	0x04, 0x29
        /*0072*/ 	.short	(.L_42 - .L_41)


	//   ....[0]....
.L_41:
        /*0074*/ 	.word	0xffffffff


	//   ....[1]....
        /*0078*/ 	.word	0xffffffff


	//   ....[2]....
        /*007c*/ 	.word	0xffffffff


	//   ....[3]....
        /*0080*/ 	.word	0xffffffff


	//   ....[4]....
        /*0084*/ 	.word	0xffffffff


	//   ....[5]....
        /*0088*/ 	.word	0xffffffff


	//   ....[6]....
        /*008c*/ 	.word	0xffffffff


	//   ....[7]....
        /*0090*/ 	.word	0xffffffff


	//   ....[8]....
        /*0094*/ 	.word	0xffffffff


	//   ....[9]....
        /*0098*/ 	.word	0xffffffff


	//   ....[10]....
        /*009c*/ 	.word	0xffffffff


	//   ....[11]....
        /*00a0*/ 	.word	0xffffffff


	//   ....[12]....
        /*00a4*/ 	.word	0xffffffff


	//   ....[13]....
        /*00a8*/ 	.word	0xffffffff


	//----- nvinfo : EIATTR_COOP_GROUP_INSTR_OFFSETS
	.align		4
.L_42:
        /*00ac*/ 	.byte	0x04, 0x28
        /*00ae*/ 	.short	(.L_44 - .L_43)


	//   ....[0]....
.L_43:
        /*00b0*/ 	.word	0x00000080


	//   ....[1]....
        /*00b4*/ 	.word	0x000004f0


	//   ....[2]....
        /*00b8*/ 	.word	0x000008b0


	//   ....[3]....
        /*00bc*/ 	.word	0x00000a50


	//   ....[4]....
        /*00c0*/ 	.word	0x00000b50


	//   ....[5]....
        /*00c4*/ 	.word	0x00000cc0


	//   ....[6]....
        /*00c8*/ 	.word	0x00000e60


	//   ....[7]....
        /*00cc*/ 	.word	0x00001020


	//   ....[8]....
        /*00d0*/ 	.word	0x00002220


	//   ....[9]....
        /*00d4*/ 	.word	0x000039e0


	//   ....[10]....
        /*00d8*/ 	.word	0x00003bf0


	//   ....[11]....
        /*00dc*/ 	.word	0x00003c20


	//   ....[12]....
        /*00e0*/ 	.word	0x00004580


	//   ....[13]....
        /*00e4*/ 	.word	0x000047b0


	//----- nvinfo : EIATTR_VRC_CTA_INIT_COUNT
	.align		4
.L_44:
        /*00e8*/ 	.byte	0x02, 0x4a
        /*00ea*/ 	.byte	0x80
	.zero		1


	//----- nvinfo : EIATTR_SYSCALL_OFFSETS
	.align		4
        /*00ec*/ 	.byte	0x04, 0x46
        /*00ee*/ 	.short	(.L_46 - .L_45)


	//   ....[0]....
.L_45:
        /*00f0*/ 	.word	0x00006460


	//   ....[1]....
        /*00f4*/ 	.word	0x000065a0


	//   ....[2]....
        /*00f8*/ 	.word	0x00006dd0


	//   ....[3]....
        /*00fc*/ 	.word	0x00007b70


	//   ....[4]....
        /*0100*/ 	.word	0x000088c0


	//   ....[5]....
        /*0104*/ 	.word	0x00009630


	//----- nvinfo : EIATTR_MBARRIER_INSTR_OFFSETS
	.align		4
.L_46:
        /*0108*/ 	.byte	0x04, 0x39
        /*010a*/ 	.short	(.L_48 - .L_47)


	//   ....[0]....
.L_47:
        /*010c*/ 	.word	0x00000610
        /*0110*/ 	.word	0x000000ff
        /*0114*/ 	.word	0x00000000
        /*0118*/ 	.short	0x0100
        /*011a*/ 	.byte	0x04
	.zero		1


	//   ....[1]....
        /*011c*/ 	.word	0x00000620
        /*0120*/ 	.word	0x000000ff
        /*0124*/ 	.word	0x000000a0
        /*0128*/ 	.short	0x0100
        /*012a*/ 	.byte	0x04
	.zero		1


	//   ....[2]....
        /*012c*/ 	.word	0x00000630
        /*0130*/ 	.word	0x000000ff
        /*0134*/ 	.word	0x00000008
        /*0138*/ 	.short	0x0100
        /*013a*/ 	.byte	0x04
	.zero		1


	//   ....[3]....
        /*013c*/ 	.word	0x00000640
        /*0140*/ 	.word	0x000000ff
        /*0144*/ 	.word	0x000000a8
        /*0148*/ 	.short	0x0100
        /*014a*/ 	.byte	0x04
	.zero		1


	//   ....[4]....
        /*014c*/ 	.word	0x00000650
        /*0150*/ 	.word	0x000000ff
        /*0154*/ 	.word	0x00000010
        /*0158*/ 	.short	0x0100
        /*015a*/ 	.byte	0x04
	.zero		1


	//   ....[5]....
        /*015c*/ 	.word	0x00000660
        /*0160*/ 	.word	0x000000ff
        /*0164*/ 	.word	0x000000b0
        /*0168*/ 	.short	0x0100
        /*016a*/ 	.byte	0x04
	.zero		1


	//   ....[6]....
        /*016c*/ 	.word	0x00000670
        /*0170*/ 	.word	0x000000ff
        /*0174*/ 	.word	0x00000018
        /*0178*/ 	.short	0x0100
        /*017a*/ 	.byte	0x04
	.zero		1


	//   ....[7]....
        /*017c*/ 	.word	0x00000680
        /*0180*/ 	.word	0x000000ff
        /*0184*/ 	.word	0x000000b8
        /*0188*/ 	.short	0x0100
        /*018a*/ 	.byte	0x04
	.zero		1


	//   ....[8]....
        /*018c*/ 	.word	0x00000690
        /*0190*/ 	.word	0x000000ff
        /*0194*/ 	.word	0x00000020
        /*0198*/ 	.short	0x0100
        /*019a*/ 	.byte	0x04
	.zero		1


	//   ....[9]....
        /*019c*/ 	.word	0x000006a0
        /*01a0*/ 	.word	0x000000ff
        /*01a4*/ 	.word	0x000000c0
        /*01a8*/ 	.short	0x0100
        /*01aa*/ 	.byte	0x04
	.zero		1


	//   ....[10]....
        /*01ac*/ 	.word	0x000006b0
        /*01b0*/ 	.word	0x000000ff
        /*01b4*/ 	.word	0x00000028
        /*01b8*/ 	.short	0x0100
        /*01ba*/ 	.byte	0x04
	.zero		1


	//   ....[11]....
        /*01bc*/ 	.word	0x000006c0
        /*01c0*/ 	.word	0x000000ff
        /*01c4*/ 	.word	0x000000c8
        /*01c8*/ 	.short	0x0100
        /*01ca*/ 	.byte	0x04
	.zero		1


	//   ....[12]....
        /*01cc*/ 	.word	0x000006d0
        /*01d0*/ 	.word	0x000000ff
        /*01d4*/ 	.word	0x00000030
        /*01d8*/ 	.short	0x0100
        /*01da*/ 	.byte	0x04
	.zero		1


	//   ....[13]....
        /*01dc*/ 	.word	0x000006e0
        /*01e0*/ 	.word	0x000000ff
        /*01e4*/ 	.word	0x000000d0
        /*01e8*/ 	.short	0x0100
        /*01ea*/ 	.byte	0x04
	.zero		1


	//   ....[14]....
        /*01ec*/ 	.word	0x000006f0
        /*01f0*/ 	.word	0x000000ff
        /*01f4*/ 	.word	0x00000038
        /*01f8*/ 	.short	0x0100
        /*01fa*/ 	.byte	0x04
	.zero		1


	//   ....[15]....
        /*01fc*/ 	.word	0x00000700
        /*0200*/ 	.word	0x000000ff
        /*0204*/ 	.word	0x000000d8
        /*0208*/ 	.short	0x0100
        /*020a*/ 	.byte	0x04
	.zero		1


	//   ....[16]....
        /*020c*/ 	.word	0x00000710
        /*0210*/ 	.word	0x000000ff
        /*0214*/ 	.word	0x00000040
        /*0218*/ 	.short	0x0100
        /*021a*/ 	.byte	0x04
	.zero		1


	//   ....[17]....
        /*021c*/ 	.word	0x00000720
        /*0220*/ 	.word	0x000000ff
        /*0224*/ 	.word	0x000000e0
        /*0228*/ 	.short	0x0100
        /*022a*/ 	.byte	0x04
	.zero		1


	//   ....[18]....
        /*022c*/ 	.word	0x00000730
        /*0230*/ 	.word	0x000000ff
        /*0234*/ 	.word	0x00000048
        /*0238*/ 	.short	0x0100
        /*023a*/ 	.byte	0x04
	.zero		1


	//   ....[19]....
        /*023c*/ 	.word	0x00000740
        /*0240*/ 	.word	0x000000ff
        /*0244*/ 	.word	0x000000e8
        /*0248*/ 	.short	0x0100
        /*024a*/ 	.byte	0x04
	.zero		1


	//   ....[20]....
        /*024c*/ 	.word	0x00000750
        /*0250*/ 	.word	0x000000ff
        /*0254*/ 	.word	0x00000050
        /*0258*/ 	.short	0x0100
        /*025a*/ 	.byte	0x04
	.zero		1


	//   ....[21]....
        /*025c*/ 	.word	0x00000760
        /*0260*/ 	.word	0x000000ff
        /*0264*/ 	.word	0x000000f0
        /*0268*/ 	.short	0x0100
        /*026a*/ 	.byte	0x04
	.zero		1


	//   ....[22]....
        /*026c*/ 	.word	0x00000770
        /*0270*/ 	.word	0x000000ff
        /*0274*/ 	.word	0x00000058
        /*0278*/ 	.short	0x0100
        /*027a*/ 	.byte	0x04
	.zero		1


	//   ....[23]....
        /*027c*/ 	.word	0x00000780
        /*0280*/ 	.word	0x000000ff
        /*0284*/ 	.word	0x000000f8
        /*0288*/ 	.short	0x0100
        /*028a*/ 	.byte	0x04
	.zero		1


	//   ....[24]....
        /*028c*/ 	.word	0x00000790
        /*0290*/ 	.word	0x000000ff
        /*0294*/ 	.word	0x00000060
        /*0298*/ 	.short	0x0100
        /*029a*/ 	.byte	0x04
	.zero		1


	//   ....[25]....
        /*029c*/ 	.word	0x000007a0
        /*02a0*/ 	.word	0x000000ff
        /*02a4*/ 	.word	0x00000100
        /*02a8*/ 	.short	0x0100
        /*02aa*/ 	.byte	0x04
	.zero		1


	//   ....[26]....
        /*02ac*/ 	.word	0x000007b0
        /*02b0*/ 	.word	0x000000ff
        /*02b4*/ 	.word	0x00000068
        /*02b8*/ 	.short	0x0100
        /*02ba*/ 	.byte	0x04
	.zero		1


	//   ....[27]....
        /*02bc*/ 	.word	0x000007c0
        /*02c0*/ 	.word	0x000000ff
        /*02c4*/ 	.word	0x00000108
        /*02c8*/ 	.short	0x0100
        /*02ca*/ 	.byte	0x04
	.zero		1


	//   ....[28]....
        /*02cc*/ 	.word	0x000007d0
        /*02d0*/ 	.word	0x000000ff
        /*02d4*/ 	.word	0x00000070
        /*02d8*/ 	.short	0x0100
        /*02da*/ 	.byte	0x04
	.zero		1


	//   ....[29]....
        /*02dc*/ 	.word	0x000007e0
        /*02e0*/ 	.word	0x000000ff
        /*02e4*/ 	.word	0x00000110
        /*02e8*/ 	.short	0x0100
        /*02ea*/ 	.byte	0x04
	.zero		1


	//   ....[30]....
        /*02ec*/ 	.word	0x000007f0
        /*02f0*/ 	.word	0x000000ff
        /*02f4*/ 	.word	0x00000078
        /*02f8*/ 	.short	0x0100
        /*02fa*/ 	.byte	0x04
	.zero		1


	//   ....[31]....
        /*02fc*/ 	.word	0x00000800
        /*0300*/ 	.word	0x000000ff
        /*0304*/ 	.word	0x00000118
        /*0308*/ 	.short	0x0100
        /*030a*/ 	.byte	0x04
	.zero		1


	//   ....[32]....
        /*030c*/ 	.word	0x00000810
        /*0310*/ 	.word	0x000000ff
        /*0314*/ 	.word	0x00000080
        /*0318*/ 	.short	0x0100
        /*031a*/ 	.byte	0x04
	.zero		1


	//   ....[33]....
        /*031c*/ 	.word	0x00000820
        /*0320*/ 	.word	0x000000ff
        /*0324*/ 	.word	0x00000120
        /*0328*/ 	.short	0x0100
        /*032a*/ 	.byte	0x04
	.zero		1


	//   ....[34]....
        /*032c*/ 	.word	0x00000830
        /*0330*/ 	.word	0x000000ff
        /*0334*/ 	.word	0x00000088
        /*0338*/ 	.short	0x0100
        /*033a*/ 	.byte	0x04
	.zero		1


	//   ....[35]....
        /*033c*/ 	.word	0x00000840
        /*0340*/ 	.word	0x000000ff
        /*0344*/ 	.word	0x00000128
        /*0348*/ 	.short	0x0100
        /*034a*/ 	.byte	0x04
	.zero		1


	//   ....[36]....
        /*034c*/ 	.word	0x00000850
        /*0350*/ 	.word	0x000000ff
        /*0354*/ 	.word	0x00000090
        /*0358*/ 	.short	0x0100
        /*035a*/ 	.byte	0x04
	.zero		1


	//   ....[37]....
        /*035c*/ 	.word	0x00000860
        /*0360*/ 	.word	0x000000ff
        /*0364*/ 	.word	0x00000130
        /*0368*/ 	.short	0x0100
        /*036a*/ 	.byte	0x04
	.zero		1


	//   ....[38]....
        /*036c*/ 	.word	0x00000870
        /*0370*/ 	.word	0x000000ff
        /*0374*/ 	.word	0x00000098
        /*0378*/ 	.short	0x0100
        /*037a*/ 	.byte	0x04
	.zero		1


	//   ....[39]....
        /*037c*/ 	.word	0x00000880
        /*0380*/ 	.word	0x000000ff
        /*0384*/ 	.word	0x00000138
        /*0388*/ 	.short	0x0100
        /*038a*/ 	.byte	0x04
	.zero		1


	//   ....[40]....
        /*038c*/ 	.word	0x000009c0
        /*0390*/ 	.word	0x000000ff
        /*0394*/ 	.word	0x00000140
        /*0398*/ 	.short	0x0100
        /*039a*/ 	.byte	0x04
	.zero		1


	//   ....[41]....
        /*039c*/ 	.word	0x000009d0
        /*03a0*/ 	.word	0x000000ff
        /*03a4*/ 	.word	0x00000160
        /*03a8*/ 	.short	0x0100
        /*03aa*/ 	.byte	0x04
	.zero		1


	//   ....[42]....
        /*03ac*/ 	.word	0x000009e0
        /*03b0*/ 	.word	0x000000ff
        /*03b4*/ 	.word	0x00000148
        /*03b8*/ 	.short	0x0100
        /*03ba*/ 	.byte	0x04
	.zero		1


	//   ....[43]....
        /*03bc*/ 	.word	0x000009f0
        /*03c0*/ 	.word	0x000000ff
        /*03c4*/ 	.word	0x00000168
        /*03c8*/ 	.short	0x0100
        /*03ca*/ 	.byte	0x04
	.zero		1


	//   ....[44]....
        /*03cc*/ 	.word	0x00000a00
        /*03d0*/ 	.word	0x000000ff
        /*03d4*/ 	.word	0x00000150
        /*03d8*/ 	.short	0x0100
        /*03da*/ 	.byte	0x04
	.zero		1


	//   ....[45]....
        /*03dc*/ 	.word	0x00000a10
        /*03e0*/ 	.word	0x000000ff
        /*03e4*/ 	.word	0x00000170
        /*03e8*/ 	.short	0x0100
        /*03ea*/ 	.byte	0x04
	.zero		1


	//   ....[46]....
        /*03ec*/ 	.word	0x00000a20
        /*03f0*/ 	.word	0x000000ff
        /*03f4*/ 	.word	0x00000158
        /*03f8*/ 	.short	0x0100
        /*03fa*/ 	.byte	0x04
	.zero		1


	//   ....[47]....
        /*03fc*/ 	.word	0x00000a30
        /*0400*/ 	.word	0x000000ff
        /*0404*/ 	.word	0x00000178
        /*0408*/ 	.short	0x0100
        /*040a*/ 	.byte	0x04
	.zero		1


	//   ....[48]....
        /*040c*/ 	.word	0x00000b20
        /*0410*/ 	.word	0x000000ff
        /*0414*/ 	.word	0x00000180
        /*0418*/ 	.short	0x0100
        /*041a*/ 	.byte	0x06
	.zero		1


	//   ....[49]....
        /*041c*/ 	.word	0x00000b30
        /*0420*/ 	.word	0x000000ff
        /*0424*/ 	.word	0x00000188
        /*0428*/ 	.short	0x0100
        /*042a*/ 	.byte	0x06
	.zero		1


	//   ....[50]....
        /*042c*/ 	.word	0x00000c70
        /*0430*/ 	.word	0x000000ff
        /*0434*/ 	.word	0x00000190
        /*0438*/ 	.short	0x0100
        /*043a*/ 	.byte	0x06
	.zero		1


	//   ....[51]....
        /*043c*/ 	.word	0x00000c80
        /*0440*/ 	.word	0x000000ff
        /*0444*/ 	.word	0x000001a0
        /*0448*/ 	.short	0x0100
        /*044a*/ 	.byte	0x06
	.zero		1


	//   ....[52]....
        /*044c*/ 	.word	0x00000c90
        /*0450*/ 	.word	0x000000ff
        /*0454*/ 	.word	0x00000198
        /*0458*/ 	.short	0x0100
        /*045a*/ 	.byte	0x06
	.zero		1


	//   ....[53]....
        /*045c*/ 	.word	0x00000ca0
        /*0460*/ 	.word	0x000000ff
        /*0464*/ 	.word	0x000001a8
        /*0468*/ 	.short	0x0100
        /*046a*/ 	.byte	0x06
	.zero		1


	//   ....[54]....
        /*046c*/ 	.word	0x00000dd0
        /*0470*/ 	.word	0x000000ff
        /*0474*/ 	.word	0x000001b0
        /*0478*/ 	.short	0x0100
        /*047a*/ 	.byte	0x04
	.zero		1


	//   ....[55]....
        /*047c*/ 	.word	0x00000de0
        /*0480*/ 	.word	0x000000ff
        /*0484*/ 	.word	0x000001d0
        /*0488*/ 	.short	0x0100
        /*048a*/ 	.byte	0x04
	.zero		1


	//   ....[56]....
        /*048c*/ 	.word	0x00000df0
        /*0490*/ 	.word	0x000000ff
        /*0494*/ 	.word	0x000001b8
        /*0498*/ 	.short	0x0100
        /*049a*/ 	.byte	0x04
	.zero		1


	//   ....[57]....
        /*049c*/ 	.word	0x00000e00
        /*04a0*/ 	.word	0x000000ff
        /*04a4*/ 	.word	0x000001d8
        /*04a8*/ 	.short	0x0100
        /*04aa*/ 	.byte	0x04
	.zero		1


	//   ....[58]....
        /*04ac*/ 	.word	0x00000e10
        /*04b0*/ 	.word	0x000000ff
        /*04b4*/ 	.word	0x000001c0
        /*04b8*/ 	.short	0x0100
        /*04ba*/ 	.byte	0x04
	.zero		1


	//   ....[59]....
        /*04bc*/ 	.word	0x00000e20
        /*04c0*/ 	.word	0x000000ff
        /*04c4*/ 	.word	0x000001e0
        /*04c8*/ 	.short	0x0100
        /*04ca*/ 	.byte	0x04
	.zero		1


	//   ....[60]....
        /*04cc*/ 	.word	0x00000e30
        /*04d0*/ 	.word	0x000000ff
        /*04d4*/ 	.word	0x000001c8
        /*04d8*/ 	.short	0x0100
        /*04da*/ 	.byte	0x04
	.zero		1


	//   ....[61]....
        /*04dc*/ 	.word	0x00000e40
        /*04e0*/ 	.word	0x000000ff
        /*04e4*/ 	.word	0x000001e8
        /*04e8*/ 	.short	0x0100
        /*04ea*/ 	.byte	0x04
	.zero		1


	//   ....[62]....
        /*04ec*/ 	.word	0x00000f30
        /*04f0*/ 	.word	0x000000ff
        /*04f4*/ 	.word	0x000001f0
        /*04f8*/ 	.short	0x0100
        /*04fa*/ 	.byte	0x04
	.zero		1


	//   ....[63]....
        /*04fc*/ 	.word	0x00000f40
        /*0500*/ 	.word	0x000000ff
        /*0504*/ 	.word	0x00000200
        /*0508*/ 	.short	0x0100
        /*050a*/ 	.byte	0x04
	.zero		1


	//   ....[64]....
        /*050c*/ 	.word	0x00000f50
        /*0510*/ 	.word	0x000000ff
        /*0514*/ 	.word	0x000001f8
        /*0518*/ 	.short	0x0100
        /*051a*/ 	.byte	0x04
	.zero		1


	//   ....[65]....
        /*051c*/ 	.word	0x00000f60
        /*0520*/ 	.word	0x000000ff
        /*0524*/ 	.word	0x00000208
        /*0528*/ 	.short	0x0100
        /*052a*/ 	.byte	0x04
	.zero		1


	//   ....[66]....
        /*052c*/ 	.word	0x00001aa0
        /*0530*/ 	.word	0x00000000
        /*0534*/ 	.word	0x00000200
        /*0538*/ 	.short	0x010a
        /*053a*/ 	.byte	0xff
	.zero		1


	//   ....[67]....
        /*053c*/ 	.word	0x00001ad0
        /*0540*/ 	.word	0x00000000
        /*0544*/ 	.word	0x000001f0
        /*0548*/ 	.short	0x0101
        /*054a*/ 	.byte	0xff
	.zero		1


	//   ....[68]....
        /*054c*/ 	.word	0x00001ba0
        /*0550*/ 	.word	0x000000ff
        /*0554*/ 	.word	0x000000a0
        /*0558*/ 	.short	0x010a
        /*055a*/ 	.byte	0x04
	.zero		1


	//   ....[69]....
        /*055c*/ 	.word	0x00001c20
        /*0560*/ 	.word	0x000000ff
        /*0564*/ 	.word	0x000000a0
        /*0568*/ 	.short	0x010a
        /*056a*/ 	.byte	0x21
	.zero		1


	//   ....[70]....
        /*056c*/ 	.word	0x00001db0
        /*0570*/ 	.word	0x000000ff
        /*0574*/ 	.word	0x000000a0
        /*0578*/ 	.short	0x010a
        /*057a*/ 	.byte	0x08
	.zero		1


	//   ....[71]....
        /*057c*/ 	.word	0x00001ed0
        /*0580*/ 	.word	0x000000ff
        /*0584*/ 	.word	0x00000188
        /*0588*/ 	.short	0x0101
        /*058a*/ 	.byte	0x06
	.zero		1


	//   ....[72]....
        /*058c*/ 	.word	0x00001ef0
        /*0590*/ 	.word	0x000000ff
        /*0594*/ 	.word	0x000000a0
        /*0598*/ 	.short	0x010a
        /*059a*/ 	.byte	0x04
	.zero		1


	//   ....[73]....
        /*059c*/ 	.word	0x00001f70
        /*05a0*/ 	.word	0x000000ff
        /*05a4*/ 	.word	0x000000a0
        /*05a8*/ 	.short	0x010a
        /*05aa*/ 	.byte	0x11
	.zero		1


	//   ....[74]....
        /*05ac*/ 	.word	0x00002180
        /*05b0*/ 	.word	0x000000ff
        /*05b4*/ 	.word	0x000000a0
        /*05b8*/ 	.short	0x010a
        /*05ba*/ 	.byte	0x07
	.zero		1


	//   ....[75]....
        /*05bc*/ 	.word	0x00002250
        /*05c0*/ 	.word	0x00000003
        /*05c4*/ 	.word	0x00000190
        /*05c8*/ 	.short	0x010a
        /*05ca*/ 	.byte	0xff
	.zero		1


	//   ....[76]....
        /*05cc*/ 	.word	0x000023a0
        /*05d0*/ 	.word	0x00000000
        /*05d4*/ 	.word	0x00000000
        /*05d8*/ 	.short	0x0101
        /*05da*/ 	.byte	0xff
	.zero		1


	//   ....[77]....
        /*05dc*/ 	.word	0x00002960
        /*05e0*/ 	.word	0x000000ff
        /*05e4*/ 	.word	0x00000000
        /*05e8*/ 	.short	0x010a
        /*05ea*/ 	.byte	0x04
	.zero		1


	//   ....[78]....
        /*05ec*/ 	.word	0x000029f0
        /*05f0*/ 	.word	0x000000ff
        /*05f4*/ 	.word	0x00000000
        /*05f8*/ 	.short	0x010a
        /*05fa*/ 	.byte	0x05
	.zero		1


	//   ....[79]....
        /*05fc*/ 	.word	0x00002a80
        /*0600*/ 	.word	0x000000ff
        /*0604*/ 	.word	0x00000000
        /*0608*/ 	.short	0x010a
        /*060a*/ 	.byte	0x05
	.zero		1


	//   ....[80]....
        /*060c*/ 	.word	0x00002b10
        /*0610*/ 	.word	0x000000ff
        /*0614*/ 	.word	0x00000000
        /*0618*/ 	.short	0x010a
        /*061a*/ 	.byte	0x05
	.zero		1


	//   ....[81]....
        /*061c*/ 	.word	0x00002ba0
        /*0620*/ 	.word	0x000000ff
        /*0624*/ 	.word	0x00000000
        /*0628*/ 	.short	0x010a
        /*062a*/ 	.byte	0x05
	.zero		1


	//   ....[82]....
        /*062c*/ 	.word	0x00002c30
        /*0630*/ 	.word	0x000000ff
        /*0634*/ 	.word	0x00000000
        /*0638*/ 	.short	0x010a
        /*063a*/ 	.byte	0x05
	.zero		1


	//   ....[83]....
        /*063c*/ 	.word	0x00002cc0
        /*0640*/ 	.word	0x000000ff
        /*0644*/ 	.word	0x00000000
        /*0648*/ 	.short	0x010a
        /*064a*/ 	.byte	0x05
	.zero		1


	//   ....[84]....
        /*064c*/ 	.word	0x00002d50
        /*0650*/ 	.word	0x000000ff
        /*0654*/ 	.word	0x00000000
        /*0658*/ 	.short	0x010a
        /*065a*/ 	.byte	0x05
	.zero		1


	//   ....[85]....
        /*065c*/ 	.word	0x00002de0
        /*0660*/ 	.word	0x000000ff
        /*0664*/ 	.word	0x00000000
        /*0668*/ 	.short	0x010a
        /*066a*/ 	.byte	0x05
	.zero		1


	//   ....[86]....
        /*066c*/ 	.word	0x00002e70
        /*0670*/ 	.word	0x000000ff
        /*0674*/ 	.word	0x00000000
        /*0678*/ 	.short	0x010a
        /*067a*/ 	.byte	0x05
	.zero		1


	//   ....[87]....
        /*067c*/ 	.word	0x00002f00
        /*0680*/ 	.word	0x000000ff
        /*0684*/ 	.word	0x00000000
        /*0688*/ 	.short	0x010a
        /*068a*/ 	.byte	0x05
	.zero		1


	//   ....[88]....
        /*068c*/ 	.word	0x00002f90
        /*0690*/ 	.word	0x000000ff
        /*0694*/ 	.word	0x00000000
        /*0698*/ 	.short	0x010a
        /*069a*/ 	.byte	0x05
	.zero		1


	//   ....[89]....
        /*069c*/ 	.word	0x00003020
        /*06a0*/ 	.word	0x000000ff
        /*06a4*/ 	.word	0x00000000
        /*06a8*/ 	.short	0x010a
        /*06aa*/ 	.byte	0x05
	.zero		1


	//   ....[90]....
        /*06ac*/ 	.word	0x000030b0
        /*06b0*/ 	.word	0x000000ff
        /*06b4*/ 	.word	0x00000000
        /*06b8*/ 	.short	0x010a
        /*06ba*/ 	.byte	0x05
	.zero		1


	//   ....[91]....
        /*06bc*/ 	.word	0x00003140
        /*06c0*/ 	.word	0x000000ff
        /*06c4*/ 	.word	0x00000000
        /*06c8*/ 	.short	0x010a
        /*06ca*/ 	.byte	0x05
	.zero		1


	//   ....[92]....
        /*06cc*/ 	.word	0x000031d0
        /*06d0*/ 	.word	0x000000ff
        /*06d4*/ 	.word	0x00000000
        /*06d8*/ 	.short	0x010a
        /*06da*/ 	.byte	0x05
	.zero		1


	//   ....[93]....
        /*06dc*/ 	.word	0x00003260
        /*06e0*/ 	.word	0x000000ff
        /*06e4*/ 	.word	0x00000000
        /*06e8*/ 	.short	0x010a
        /*06ea*/ 	.byte	0x05
	.zero		1


	//   ....[94]....
        /*06ec*/ 	.word	0x000032f0
        /*06f0*/ 	.word	0x000000ff
        /*06f4*/ 	.word	0x00000000
        /*06f8*/ 	.short	0x010a
        /*06fa*/ 	.byte	0x05
	.zero		1


	//   ....[95]....
        /*06fc*/ 	.word	0x00003380
        /*0700*/ 	.word	0x000000ff
        /*0704*/ 	.word	0x00000000
        /*0708*/ 	.short	0x010a
        /*070a*/ 	.byte	0x05
	.zero		1


	//   ....[96]....
        /*070c*/ 	.word	0x00003420
        /*0710*/ 	.word	0x00000000
        /*0714*/ 	.word	0x00000000
        /*0718*/ 	.short	0x010a
        /*071a*/ 	.byte	0xff
	.zero		1


	//   ....[97]....
        /*071c*/ 	.word	0x00003540
        /*0720*/ 	.word	0x00000002
        /*0724*/ 	.word	0x000001f0
        /*0728*/ 	.short	0x010a
        /*072a*/ 	.byte	0xff
	.zero		1


	//   ....[98]....
        /*072c*/ 	.word	0x000035b0
        /*0730*/ 	.word	0x00000002
        /*0734*/ 	.word	0x00000000
        /*0738*/ 	.short	0x0101
        /*073a*/ 	.byte	0xff
	.zero		1


	//   ....[99]....
        /*073c*/ 	.word	0x000035d0
        /*0740*/ 	.word	0x000000ff
        /*0744*/ 	.word	0x000001a0
        /*0748*/ 	.short	0x010a
        /*074a*/ 	.byte	0x04
	.zero		1


	//   ....[100]....
        /*074c*/ 	.word	0x000036f0
        /*0750*/ 	.word	0x00000002
        /*0754*/ 	.word	0x00000190
        /*0758*/ 	.short	0x010a
        /*075a*/ 	.byte	0xff
	.zero		1


	//   ....[101]....
        /*075c*/ 	.word	0x000037f0
        /*0760*/ 	.word	0x00000002
        /*0764*/ 	.word	0x00000000
        /*0768*/ 	.short	0x0101
        /*076a*/ 	.byte	0xff
	.zero		1


	//   ....[102]....
        /*076c*/ 	.word	0x00003880
        /*0770*/ 	.word	0x000000ff
        /*0774*/ 	.word	0x000001a0
        /*0778*/ 	.short	0x0106
        /*077a*/ 	.byte	0x04
	.zero		1


	//   ....[103]....
        /*077c*/ 	.word	0x000038a0
        /*0780*/ 	.word	0x000000ff
        /*0784*/ 	.word	0x000001a0
        /*0788*/ 	.short	0x010a
        /*078a*/ 	.byte	0x04
	.zero		1


	//   ....[104]....
        /*078c*/ 	.word	0x00003930
        /*0790*/ 	.word	0x000000ff
        /*0794*/ 	.word	0x000001a0
        /*0798*/ 	.short	0x0106
        /*079a*/ 	.byte	0x07
	.zero		1


	//   ....[105]....
        /*079c*/ 	.word	0x00003970
        /*07a0*/ 	.word	0x00000000
        /*07a4*/ 	.word	0x000001a0
        /*07a8*/ 	.short	0x010a
        /*07aa*/ 	.byte	0xff
	.zero		1


	//   ....[106]....
        /*07ac*/ 	.word	0x00003e60
        /*07b0*/ 	.word	0x00000000
        /*07b4*/ 	.word	0x00000190
        /*07b8*/ 	.short	0x010a
        /*07ba*/ 	.byte	0xff
	.zero		1


	//   ....[107]....
        /*07bc*/ 	.word	0x00003f60
        /*07c0*/ 	.word	0x00000003
        /*07c4*/ 	.word	0x00000000
        /*07c8*/ 	.short	0x0101
        /*07ca*/ 	.byte	0xff
	.zero		1


	//   ....[108]....
        /*07cc*/ 	.word	0x00003f70
        /*07d0*/ 	.word	0x000000ff
        /*07d4*/ 	.word	0x00000000
        /*07d8*/ 	.short	0x010a
        /*07da*/ 	.byte	0x04
	.zero		1


	//   ....[109]....
        /*07dc*/ 	.word	0x00003f90
        /*07e0*/ 	.word	0x000000ff
        /*07e4*/ 	.word	0x000001d0
        /*07e8*/ 	.short	0x010a
        /*07ea*/ 	.byte	0x13
	.zero		1


	//   ....[110]....
        /*07ec*/ 	.word	0x000040d0
        /*07f0*/ 	.word	0x000000ff
        /*07f4*/ 	.word	0x00000000
        /*07f8*/ 	.short	0x010a
        /*07fa*/ 	.byte	0x06
	.zero		1


	//   ....[111]....
        /*07fc*/ 	.word	0x000041d0
        /*0800*/ 	.word	0x000000ff
        /*0804*/ 	.word	0x00000000
        /*0808*/ 	.short	0x010a
        /*080a*/ 	.byte	0x04
	.zero		1


	//   ....[112]....
        /*080c*/ 	.word	0x000043b0
        /*0810*/ 	.word	0x000000ff
        /*0814*/ 	.word	0x00000000
        /*0818*/ 	.short	0x010a
        /*081a*/ 	.byte	0x04
	.zero		1


	//   ....[113]....
        /*081c*/ 	.word	0x00004440
        /*0820*/ 	.word	0x000000ff
        /*0824*/ 	.word	0x00000000
        /*0828*/ 	.short	0x010a
        /*082a*/ 	.byte	0x05
	.zero		1


	//   ....[114]....
        /*082c*/ 	.word	0x000044d0
        /*0830*/ 	.word	0x000000ff
        /*0834*/ 	.word	0x00000000
        /*0838*/ 	.short	0x010a
        /*083a*/ 	.byte	0x05
	.zero		1


	//   ....[115]....
        /*083c*/ 	.word	0x00004560
        /*0840*/ 	.word	0x000000ff
        /*0844*/ 	.word	0x00000000
        /*0848*/ 	.short	0x010a
        /*084a*/ 	.byte	0x04
	.zero		1


	//   ....[116]....
        /*084c*/ 	.word	0x00004a80
        /*0850*/ 	.word	0x00000008
        /*0854*/ 	.word	0x00000190
        /*0858*/ 	.short	0x010a
        /*085a*/ 	.byte	0xff
	.zero		1


	//   ....[117]....
        /*085c*/ 	.word	0x00004bf0
        /*0860*/ 	.word	0x00000000
        /*0864*/ 	.word	0x00000000
        /*0868*/ 	.short	0x0101
        /*086a*/ 	.byte	0xff
	.zero		1


	//   ....[118]....
        /*086c*/ 	.word	0x000050d0
        /*0870*/ 	.word	0x000000ff
        /*0874*/ 	.word	0x00000188
        /*0878*/ 	.short	0x010a
        /*087a*/ 	.byte	0x15
	.zero		1


	//   ....[119]....
        /*087c*/ 	.word	0x00005260
        /*0880*/ 	.word	0x000000ff
        /*0884*/ 	.word	0x00000160
        /*0888*/ 	.short	0x010a
        /*088a*/ 	.byte	0x15
	.zero		1


	//   ....[120]....
        /*088c*/ 	.word	0x000053b0
        /*0890*/ 	.word	0x000000ff
        /*0894*/ 	.word	0x00000140
        /*0898*/ 	.short	0x010b
        /*089a*/ 	.byte	0x15
	.zero		1


	//   ....[121]....
        /*089c*/ 	.word	0x000053d0
        /*08a0*/ 	.word	0x000000ff
        /*08a4*/ 	.word	0x00000000
        /*08a8*/ 	.short	0x0101
        /*08aa*/ 	.byte	0x04
	.zero		1


	//   ....[122]....
        /*08ac*/ 	.word	0x000053e0
        /*08b0*/ 	.word	0x000000ff
        /*08b4*/ 	.word	0x00000168
        /*08b8*/ 	.short	0x010a
        /*08ba*/ 	.byte	0x15
	.zero		1


	//   ....[123]....
        /*08bc*/ 	.word	0x00005530
        /*08c0*/ 	.word	0x000000ff
        /*08c4*/ 	.word	0x00000148
        /*08c8*/ 	.short	0x010b
        /*08ca*/ 	.byte	0x15
	.zero		1


	//   ....[124]....
        /*08cc*/ 	.word	0x00005550
        /*08d0*/ 	.word	0x000000ff
        /*08d4*/ 	.word	0x00000000
        /*08d8*/ 	.short	0x0101
        /*08da*/ 	.byte	0x04
	.zero		1


	//   ....[125]....
        /*08dc*/ 	.word	0x00005560
        /*08e0*/ 	.word	0x000000ff
        /*08e4*/ 	.word	0x00000170
        /*08e8*/ 	.short	0x010a
        /*08ea*/ 	.byte	0x15
	.zero		1


	//   ....[126]....
        /*08ec*/ 	.word	0x000056c0
        /*08f0*/ 	.word	0x000000ff
        /*08f4*/ 	.word	0x00000150
        /*08f8*/ 	.short	0x010b
        /*08fa*/ 	.byte	0x15
	.zero		1


	//   ....[127]....
        /*08fc*/ 	.word	0x000056e0
        /*0900*/ 	.word	0x000000ff
        /*0904*/ 	.word	0x00000000
        /*0908*/ 	.short	0x0101
        /*090a*/ 	.byte	0x04
	.zero		1


	//   ....[128]....
        /*090c*/ 	.word	0x000056f0
        /*0910*/ 	.word	0x000000ff
        /*0914*/ 	.word	0x00000178
        /*0918*/ 	.short	0x010a
        /*091a*/ 	.byte	0x15
	.zero		1


	//   ....[129]....
        /*091c*/ 	.word	0x000058f0
        /*0920*/ 	.word	0x000000ff
        /*0924*/ 	.word	0x00000158
        /*0928*/ 	.short	0x010b
        /*092a*/ 	.byte	0x15
	.zero		1


	//   ....[130]....
        /*092c*/ 	.word	0x00005900
        /*0930*/ 	.word	0x000000ff
        /*0934*/ 	.word	0x00000000
        /*0938*/ 	.short	0x0101
        /*093a*/ 	.byte	0x2b
	.zero		1


	//   ....[131]....
        /*093c*/ 	.word	0x00005930
        /*0940*/ 	.word	0x000000ff
        /*0944*/ 	.word	0x00000160
        /*0948*/ 	.short	0x010a
        /*094a*/ 	.byte	0x15
	.zero		1


	//   ....[132]....
        /*094c*/ 	.word	0x00005950
        /*0950*/ 	.word	0x000000ff
        /*0954*/ 	.word	0x00000168
        /*0958*/ 	.short	0x010a
        /*095a*/ 	.byte	0x15
	.zero		1


	//   ....[133]....
        /*095c*/ 	.word	0x00005970
        /*0960*/ 	.word	0x000000ff
        /*0964*/ 	.word	0x00000170
        /*0968*/ 	.short	0x010a
        /*096a*/ 	.byte	0x15
	.zero		1


	//   ....[134]....
        /*096c*/ 	.word	0x000059b0
        /*0970*/ 	.word	0x00000000
        /*0974*/ 	.word	0x00000178
        /*0978*/ 	.short	0x010a
        /*097a*/ 	.byte	0xff
	.zero		1


	//   ....[135]....
        /*097c*/ 	.word	0x00005cf0
        /*0980*/ 	.word	0x00000003
        /*0984*/ 	.word	0x00000190
        /*0988*/ 	.short	0x010a
        /*098a*/ 	.byte	0xff
	.zero		1


	//   ....[136]....
        /*098c*/ 	.word	0x00005e70
        /*0990*/ 	.word	0x00000000
        /*0994*/ 	.word	0x00000000
        /*0998*/ 	.short	0x0101
        /*099a*/ 	.byte	0xff
	.zero		1


	//   ....[137]....
        /*099c*/ 	.word	0x00006990
        /*09a0*/ 	.word	0x00000002
        /*09a4*/ 	.word	0x00000140
        /*09a8*/ 	.short	0x010a
        /*09aa*/ 	.byte	0xff
	.zero		1


	//   ....[138]....
        /*09ac*/ 	.word	0x000069d0
        /*09b0*/ 	.word	0x00000034
        /*09b4*/ 	.word	0x000001b0
        /*09b8*/ 	.short	0x010a
        /*09ba*/ 	.byte	0xff
	.zero		1


	//   ....[139]....
        /*09bc*/ 	.word	0x00006b10
        /*09c0*/ 	.word	0x00000002
        /*09c4*/ 	.word	0x00000140
        /*09c8*/ 	.short	0x010a
        /*09ca*/ 	.byte	0xff
	.zero		1


	//   ....[140]....
        /*09cc*/ 	.word	0x00006c30
        /*09d0*/ 	.word	0x00000000
        /*09d4*/ 	.word	0x00000000
        /*09d8*/ 	.short	0x0101
        /*09da*/ 	.byte	0xff
	.zero		1


	//   ....[141]....
        /*09dc*/ 	.word	0x00006cb0
        /*09e0*/ 	.word	0x00000034
        /*09e4*/ 	.word	0x000001b0
        /*09e8*/ 	.short	0x010a
        /*09ea*/ 	.byte	0xff
	.zero		1


	//   ....[142]....
        /*09ec*/ 	.word	0x00007820
        /*09f0*/ 	.word	0x00000000
        /*09f4*/ 	.word	0x00000140
        /*09f8*/ 	.short	0x010a
        /*09fa*/ 	.byte	0xff
	.zero		1


	//   ....[143]....
        /*09fc*/ 	.word	0x000078d0
        /*0a00*/ 	.word	0x00000000
        /*0a04*/ 	.word	0x00000140
        /*0a08*/ 	.short	0x010a
        /*0a0a*/ 	.byte	0xff
	.zero		1


	//   ....[144]....
        /*0a0c*/ 	.word	0x000079f0
        /*0a10*/ 	.word	0x00000000
        /*0a14*/ 	.word	0x00000000
        /*0a18*/ 	.short	0x0101
        /*0a1a*/ 	.byte	0xff
	.zero		1


	//   ....[145]....
        /*0a1c*/ 	.word	0x00008560
        /*0a20*/ 	.word	0x00000000
        /*0a24*/ 	.word	0x00000140
        /*0a28*/ 	.short	0x010a
        /*0a2a*/ 	.byte	0xff
	.zero		1


	//   ....[146]....
        /*0a2c*/ 	.word	0x00008610
        /*0a30*/ 	.word	0x00000000
        /*0a34*/ 	.word	0x00000140
        /*0a38*/ 	.short	0x010a
        /*0a3a*/ 	.byte	0xff
	.zero		1


	//   ....[147]....
        /*0a3c*/ 	.word	0x00008740
        /*0a40*/ 	.word	0x00000000
        /*0a44*/ 	.word	0x00000000
        /*0a48*/ 	.short	0x0101
        /*0a4a*/ 	.byte	0xff
	.zero		1


	//   ....[148]....
        /*0a4c*/ 	.word	0x000092e0
        /*0a50*/ 	.word	0x00000000
        /*0a54*/ 	.word	0x00000140
        /*0a58*/ 	.short	0x010a
        /*0a5a*/ 	.byte	0xff
	.zero		1


	//   ....[149]....
        /*0a5c*/ 	.word	0x00009390
        /*0a60*/ 	.word	0x00000000
        /*0a64*/ 	.word	0x00000140
        /*0a68*/ 	.short	0x010a
        /*0a6a*/ 	.byte	0xff
	.zero		1


	//   ....[150]....
        /*0a6c*/ 	.word	0x000094b0
        /*0a70*/ 	.word	0x00000000
        /*0a74*/ 	.word	0x00000000
        /*0a78*/ 	.short	0x0101
        /*0a7a*/ 	.byte	0xff
	.zero		1


	//   ....[151]....
        /*0a7c*/ 	.word	0x000098c0
        /*0a80*/ 	.word	0x000000ff
        /*0a84*/ 	.word	0x00000000
        /*0a88*/ 	.short	0x0101
        /*0a8a*/ 	.byte	0x04
	.zero		1


	//   ....[152]....
        /*0a8c*/ 	.word	0x0000a1c0
        /*0a90*/ 	.word	0x00000000
        /*0a94*/ 	.word	0x00000200
        /*0a98*/ 	.short	0x010a
        /*0a9a*/ 	.byte	0xff
	.zero		1


	//   ....[153]....
        /*0a9c*/ 	.word	0x0000a220
        /*0aa0*/ 	.word	0x00000000
        /*0aa4*/ 	.word	0x000000a0
        /*0aa8*/ 	.short	0x010a
        /*0aaa*/ 	.byte	0xff
	.zero		1


	//   ....[154]....
        /*0aac*/ 	.word	0x0000a280
        /*0ab0*/ 	.word	0x00000000
        /*0ab4*/ 	.word	0x000000a0
        /*0ab8*/ 	.short	0x010a
        /*0aba*/ 	.byte	0xff
	.zero		1


	//   ....[155]....
        /*0abc*/ 	.word	0x0000a2d0
        /*0ac0*/ 	.word	0x00000003
        /*0ac4*/ 	.word	0x00000190
        /*0ac8*/ 	.short	0x010a
        /*0aca*/ 	.byte	0xff
	.zero		1


	//   ....[156]....
        /*0acc*/ 	.word	0x0000a330
        /*0ad0*/ 	.word	0x00000000
        /*0ad4*/ 	.word	0x00000000
        /*0ad8*/ 	.short	0x010a
        /*0ada*/ 	.byte	0xff
	.zero		1


	//   ....[157]....
        /*0adc*/ 	.word	0x0000a390
        /*0ae0*/ 	.word	0x00000000
        /*0ae4*/ 	.word	0x00000000
        /*0ae8*/ 	.short	0x010a
        /*0aea*/ 	.byte	0xff
	.zero		1


	//   ....[158]....
        /*0aec*/ 	.word	0x0000a3f0
        /*0af0*/ 	.word	0x00000000
        /*0af4*/ 	.word	0x00000000
        /*0af8*/ 	.short	0x010a
        /*0afa*/ 	.byte	0xff
	.zero		1


	//   ....[159]....
        /*0afc*/ 	.word	0x0000a450
        /*0b00*/ 	.word	0x00000000
        /*0b04*/ 	.word	0x00000000
        /*0b08*/ 	.short	0x010a
        /*0b0a*/ 	.byte	0xff
	.zero		1


	//   ....[160]....
        /*0b0c*/ 	.word	0x0000a4b0
        /*0b10*/ 	.word	0x00000000
        /*0b14*/ 	.word	0x00000000
        /*0b18*/ 	.short	0x010a
        /*0b1a*/ 	.byte	0xff
	.zero		1


	//   ....[161]....
        /*0b1c*/ 	.word	0x0000a510
        /*0b20*/ 	.word	0x00000000
        /*0b24*/ 	.word	0x00000000
        /*0b28*/ 	.short	0x010a
        /*0b2a*/ 	.byte	0xff
	.zero		1


	//   ....[162]....
        /*0b2c*/ 	.word	0x0000a570
        /*0b30*/ 	.word	0x00000000
        /*0b34*/ 	.word	0x00000000
        /*0b38*/ 	.short	0x010a
        /*0b3a*/ 	.byte	0xff
	.zero		1


	//   ....[163]....
        /*0b3c*/ 	.word	0x0000a5d0
        /*0b40*/ 	.word	0x00000000
        /*0b44*/ 	.word	0x00000000
        /*0b48*/ 	.short	0x010a
        /*0b4a*/ 	.byte	0xff
	.zero		1


	//   ....[164]....
        /*0b4c*/ 	.word	0x0000a630
        /*0b50*/ 	.word	0x00000000
        /*0b54*/ 	.word	0x00000000
        /*0b58*/ 	.short	0x010a
        /*0b5a*/ 	.byte	0xff
	.zero		1


	//   ....[165]....
        /*0b5c*/ 	.word	0x0000a690
        /*0b60*/ 	.word	0x00000000
        /*0b64*/ 	.word	0x00000000
        /*0b68*/ 	.short	0x010a
        /*0b6a*/ 	.byte	0xff
	.zero		1


	//   ....[166]....
        /*0b6c*/ 	.word	0x0000a6f0
        /*0b70*/ 	.word	0x00000000
        /*0b74*/ 	.word	0x00000000
        /*0b78*/ 	.short	0x010a
        /*0b7a*/ 	.byte	0xff
	.zero		1


	//   ....[167]....
        /*0b7c*/ 	.word	0x0000a750
        /*0b80*/ 	.word	0x00000000
        /*0b84*/ 	.word	0x00000000
        /*0b88*/ 	.short	0x010a
        /*0b8a*/ 	.byte	0xff
	.zero		1


	//   ....[168]....
        /*0b8c*/ 	.word	0x0000a7b0
        /*0b90*/ 	.word	0x00000000
        /*0b94*/ 	.word	0x00000000
        /*0b98*/ 	.short	0x010a
        /*0b9a*/ 	.byte	0xff
	.zero		1


	//   ....[169]....
        /*0b9c*/ 	.word	0x0000a810
        /*0ba0*/ 	.word	0x00000000
        /*0ba4*/ 	.word	0x00000000
        /*0ba8*/ 	.short	0x010a
        /*0baa*/ 	.byte	0xff
	.zero		1


	//   ....[170]....
        /*0bac*/ 	.word	0x0000a870
        /*0bb0*/ 	.word	0x00000000
        /*0bb4*/ 	.word	0x00000000
        /*0bb8*/ 	.short	0x010a
        /*0bba*/ 	.byte	0xff
	.zero		1


	//   ....[171]....
        /*0bbc*/ 	.word	0x0000a8d0
        /*0bc0*/ 	.word	0x00000000
        /*0bc4*/ 	.word	0x00000000
        /*0bc8*/ 	.short	0x010a
        /*0bca*/ 	.byte	0xff
	.zero		1


	//   ....[172]....
        /*0bcc*/ 	.word	0x0000a930
        /*0bd0*/ 	.word	0x00000000
        /*0bd4*/ 	.word	0x00000000
        /*0bd8*/ 	.short	0x010a
        /*0bda*/ 	.byte	0xff
	.zero		1


	//   ....[173]....
        /*0bdc*/ 	.word	0x0000a990
        /*0be0*/ 	.word	0x00000000
        /*0be4*/ 	.word	0x00000000
        /*0be8*/ 	.short	0x010a
        /*0bea*/ 	.byte	0xff
	.zero		1


	//   ....[174]....
        /*0bec*/ 	.word	0x0000a9f0
        /*0bf0*/ 	.word	0x00000000
        /*0bf4*/ 	.word	0x00000000
        /*0bf8*/ 	.short	0x010a
        /*0bfa*/ 	.byte	0xff
	.zero		1


	//   ....[175]....
        /*0bfc*/ 	.word	0x0000aa40
        /*0c00*/ 	.word	0x00000002
        /*0c04*/ 	.word	0x000001f0
        /*0c08*/ 	.short	0x010a
        /*0c0a*/ 	.byte	0xff
	.zero		1


	//   ....[176]....
        /*0c0c*/ 	.word	0x0000aaa0
        /*0c10*/ 	.word	0x00000002
        /*0c14*/ 	.word	0x000001a0
        /*0c18*/ 	.short	0x010a
        /*0c1a*/ 	.byte	0xff
	.zero		1


	//   ....[177]....
        /*0c1c*/ 	.word	0x0000aaf0
        /*0c20*/ 	.word	0x00000002
        /*0c24*/ 	.word	0x00000190
        /*0c28*/ 	.short	0x010a
        /*0c2a*/ 	.byte	0xff
	.zero		1


	//   ....[178]....
        /*0c2c*/ 	.word	0x0000ab50
        /*0c30*/ 	.word	0x00000000
        /*0c34*/ 	.word	0x000001a0
        /*0c38*/ 	.short	0x010a
        /*0c3a*/ 	.byte	0xff
	.zero		1


	//   ....[179]....
        /*0c3c*/ 	.word	0x0000aba0
        /*0c40*/ 	.word	0x00000000
        /*0c44*/ 	.word	0x00000190
        /*0c48*/ 	.short	0x010a
        /*0c4a*/ 	.byte	0xff
	.zero		1


	//   ....[180]....
        /*0c4c*/ 	.word	0x0000ac00
        /*0c50*/ 	.word	0x00000002
        /*0c54*/ 	.word	0x000001d0
        /*0c58*/ 	.short	0x010a
        /*0c5a*/ 	.byte	0xff
	.zero		1


	//   ....[181]....
        /*0c5c*/ 	.word	0x0000ac60
        /*0c60*/ 	.word	0x00000000
        /*0c64*/ 	.word	0x00000000
        /*0c68*/ 	.short	0x010a
        /*0c6a*/ 	.byte	0xff
	.zero		1


	//   ....[182]....
        /*0c6c*/ 	.word	0x0000acc0
        /*0c70*/ 	.word	0x00000000
        /*0c74*/ 	.word	0x00000000
        /*0c78*/ 	.short	0x010a
        /*0c7a*/ 	.byte	0xff
	.zero		1


	//   ....[183]....
        /*0c7c*/ 	.word	0x0000ad20
        /*0c80*/ 	.word	0x00000000
        /*0c84*/ 	.word	0x00000000
        /*0c88*/ 	.short	0x010a
        /*0c8a*/ 	.byte	0xff
	.zero		1


	//   ....[184]....
        /*0c8c*/ 	.word	0x0000ad80
        /*0c90*/ 	.word	0x00000000
        /*0c94*/ 	.word	0x00000000
        /*0c98*/ 	.short	0x010a
        /*0c9a*/ 	.byte	0xff
	.zero		1


	//   ....[185]....
        /*0c9c*/ 	.word	0x0000ade0
        /*0ca0*/ 	.word	0x00000000
        /*0ca4*/ 	.word	0x00000000
        /*0ca8*/ 	.short	0x010a
        /*0caa*/ 	.byte	0xff
	.zero		1


	//   ....[186]....
        /*0cac*/ 	.word	0x0000ae30
        /*0cb0*/ 	.word	0x00000008
        /*0cb4*/ 	.word	0x00000190
        /*0cb8*/ 	.short	0x010a
        /*0cba*/ 	.byte	0xff
	.zero		1


	//   ....[187]....
        /*0cbc*/ 	.word	0x0000ae90
        /*0cc0*/ 	.word	0x00000000
        /*0cc4*/ 	.word	0x00000188
        /*0cc8*/ 	.short	0x010a
        /*0cca*/ 	.byte	0xff
	.zero		1


	//   ....[188]....
        /*0ccc*/ 	.word	0x0000aef0
        /*0cd0*/ 	.word	0x00000000
        /*0cd4*/ 	.word	0x00000160
        /*0cd8*/ 	.short	0x010a
        /*0cda*/ 	.byte	0xff
	.zero		1


	//   ....[189]....
        /*0cdc*/ 	.word	0x0000af50
        /*0ce0*/ 	.word	0x00000000
        /*0ce4*/ 	.word	0x00000168
        /*0ce8*/ 	.short	0x010a
        /*0cea*/ 	.byte	0xff
	.zero		1


	//   ....[190]....
        /*0cec*/ 	.word	0x0000afb0
        /*0cf0*/ 	.word	0x00000000
        /*0cf4*/ 	.word	0x00000170
        /*0cf8*/ 	.short	0x010a
        /*0cfa*/ 	.byte	0xff
	.zero		1


	//   ....[191]....
        /*0cfc*/ 	.word	0x0000b010
        /*0d00*/ 	.word	0x00000000
        /*0d04*/ 	.word	0x00000178
        /*0d08*/ 	.short	0x010a
        /*0d0a*/ 	.byte	0xff
	.zero		1


	//   ....[192]....
        /*0d0c*/ 	.word	0x0000b070
        /*0d10*/ 	.word	0x00000000
        /*0d14*/ 	.word	0x00000160
        /*0d18*/ 	.short	0x010a
        /*0d1a*/ 	.byte	0xff
	.zero		1


	//   ....[193]....
        /*0d1c*/ 	.word	0x0000b0d0
        /*0d20*/ 	.word	0x00000000
        /*0d24*/ 	.word	0x00000168
        /*0d28*/ 	.short	0x010a
        /*0d2a*/ 	.byte	0xff
	.zero		1


	//   ....[194]....
        /*0d2c*/ 	.word	0x0000b130
        /*0d30*/ 	.word	0x00000000
        /*0d34*/ 	.word	0x00000170
        /*0d38*/ 	.short	0x010a
        /*0d3a*/ 	.byte	0xff
	.zero		1


	//   ....[195]....
        /*0d3c*/ 	.word	0x0000b180
        /*0d40*/ 	.word	0x00000003
        /*0d44*/ 	.word	0x00000190
        /*0d48*/ 	.short	0x010a
        /*0d4a*/ 	.byte	0xff
	.zero		1


	//   ....[196]....
        /*0d4c*/ 	.word	0x0000b1d0
        /*0d50*/ 	.word	0x00000002
        /*0d54*/ 	.word	0x00000140
        /*0d58*/ 	.short	0x010a
        /*0d5a*/ 	.byte	0xff
	.zero		1


	//   ....[197]....
        /*0d5c*/ 	.word	0x0000b220
        /*0d60*/ 	.word	0x00000034
        /*0d64*/ 	.word	0x000001b0
        /*0d68*/ 	.short	0x010a
        /*0d6a*/ 	.byte	0xff
	.zero		1


	//   ....[198]....
        /*0d6c*/ 	.word	0x0000b270
        /*0d70*/ 	.word	0x00000000
        /*0d74*/ 	.word	0x00000140
        /*0d78*/ 	.short	0x010a
        /*0d7a*/ 	.byte	0xff
	.zero		1


	//   ....[199]....
        /*0d7c*/ 	.word	0x0000b2c0
        /*0d80*/ 	.word	0x00000000
        /*0d84*/ 	.word	0x00000140
        /*0d88*/ 	.short	0x010a
        /*0d8a*/ 	.byte	0xff
	.zero		1


	//   ....[200]....
        /*0d8c*/ 	.word	0x0000b310
        /*0d90*/ 	.word	0x00000000
        /*0d94*/ 	.word	0x00000140
        /*0d98*/ 	.short	0x010a
        /*0d9a*/ 	.byte	0xff
	.zero		1


	//----- nvinfo : EIATTR_NUM_MBARRIERS
	.align		4
.L_48:
        /*0d9c*/ 	.byte	0x03, 0x38
        /*0d9e*/ 	.short	0x0042


	//----- nvinfo : EIATTR_EXIT_INSTR_OFFSETS
	.align		4
        /*0da0*/ 	.byte	0x04, 0x1c
        /*0da2*/ 	.short	(.L_50 - .L_49)


	//   ....[0]....
.L_49:
        /*0da4*/ 	.word	0x00003450


	//   ....[1]....
        /*0da8*/ 	.word	0x00003940


	//   ....[2]....
        /*0dac*/ 	.word	0x000039a0


	//   ....[3]....
        /*0db0*/ 	.word	0x000047c0


	//   ....[4]....
        /*0db4*/ 	.word	0x000059e0


	//   ....[5]....
        /*0db8*/ 	.word	0x00005a20


	//   ....[6]....
        /*0dbc*/ 	.word	0x0000a1b0


	//----- nvinfo : EIATTR_MAX_THREADS
	.align		4
.L_50:
        /*0dc0*/ 	.byte	0x04, 0x05
        /*0dc2*/ 	.short	(.L_52 - .L_51)
.L_51:
        /*0dc4*/ 	.word	0x00000100
        /*0dc8*/ 	.word	0x00000001
        /*0dcc*/ 	.word	0x00000001


	//----- nvinfo : EIATTR_CRS_STACK_SIZE
	.align		4
.L_52:
        /*0dd0*/ 	.byte	0x04, 0x1e
        /*0dd2*/ 	.short	(.L_54 - .L_53)
.L_53:
        /*0dd4*/ 	.word	0x00000000


	//----- nvinfo : EIATTR_CBANK_PARAM_SIZE
	.align		4
.L_54:
        /*0dd8*/ 	.byte	0x03, 0x19
        /*0dda*/ 	.short	0x0800


	//----- nvinfo : EIATTR_PARAM_CBANK
	.align		4
        /*0ddc*/ 	.byte	0x04, 0x0a
        /*0dde*/ 	.short	(.L_56 - .L_55)
	.align		4
.L_55:
        /*0de0*/ 	.word	index@(.nv.constant0._ZN7cutlass13device_kernelINS_4gemm6kernel13GemmUniversalIN4cute5tupleIJiiiiEEENS1_10collective13CollectiveMmaINS1_35MainloopSm100TmaUmmaWarpSpecializedILi20ELi2ELi4ENS5_IJNS4_1CILi2EEENSA_ILi1EEESC_EEEEENS5_IJNSA_ILi64EEENSA_ILi256EEENSA_ILi32EEEEEEaNS5_IJlSC_lEEEaSJ_NS4_8TiledMMAINS4_8MMA_AtomIJNS4_15SM100_MMA_S8_SSIaaiLi64ELi256ELNS4_4UMMA5MajorE0ELSO_0ELNSN_8SaturateE0EEEEEENS4_6LayoutINS5_IJSC_SC_SC_EEENS5_IJNSA_ILi0EEESU_SU_EEEEENS5_IJNS4_10UnderscoreESX_SX_EEEEENS4_13SM90_TMA_LOADENS4_14ComposedLayoutINS4_7SwizzleILi1ELi4ELi3EEENS4_18smem_ptr_flag_bitsILi8EEENSS_INS5_IJNSA_ILi8EEESH_EEENS5_IJSH_SC_EEEEEEEvNS4_8identityENS4_23SM90_TMA_LOAD_MULTICASTES1A_vS1B_EENS_8epilogue10collective18CollectiveEpilogueINS1E_23Sm100TmaWarpSpecializedILi4ELi2ELi32ELb0ELb0EEEJSI_NS5_IJNSS_ISF_SC_EES1J_EEEaSJ_aSJ_NS1E_6fusion15FusionCallbacksIS1I_NS1L_17LinearCombinationIaiaiLNS_15FloatRoundStyleE2EEESI_S1K_JEEENS4_5SM1004TMEM4LOAD26SM100_TMEM_LOAD_16dp32b32xES10_NS11_INS12_ILi2ELi4ELi3EEES15_NSS_INS5_IJS16_SF_EEENS5_IJSF_SC_EEEEEEENS4_39AutoVectorizingCopyWithAssumedAlignmentILi128EEENS4_14SM90_TMA_STOREES1Z_S21_S21_EEEvvEEEEvNT_6ParamsE)
        /*0de4*/ 	.short	0x0380
        /*0de6*/ 	.short	0x0800


	//----- nvinfo : EIATTR_SW_WAR
	.align		4
.L_56:
        /*0de8*/ 	.byte	0x04, 0x36
        /*0dea*/ 	.short	(.L_58 - .L_57)
.L_57:
        /*0dec*/ 	.word	0x00000008
.L_58:


//--------------------- .nv.callgraph             --------------------------
	.section	.nv.callgraph,"",@"SHT_CUDA_CALLGRAPH"
	.align	4
	.sectionentsize	8
	.align		4
        /*0000*/ 	.word	0x00000000
	.align		4
        /*0004*/ 	.word	0xffffffff
	.align		4
        /*0008*/ 	.word	index@(_ZN7cutlass13device_kernelINS_4gemm6kernel13GemmUniversalIN4cute5tupleIJiiiiEEENS1_10collective13CollectiveMmaINS1_35MainloopSm100TmaUmmaWarpSpecializedILi20ELi2ELi4ENS5_IJNS4_1CILi2EEENSA_ILi1EEESC_EEEEENS5_IJNSA_ILi64EEENSA_ILi256EEENSA_ILi32EEEEEEaNS5_IJlSC_lEEEaSJ_NS4_8TiledMMAINS4_8MMA_AtomIJNS4_15SM100_MMA_S8_SSIaaiLi64ELi256ELNS4_4UMMA5MajorE0ELSO_0ELNSN_8SaturateE0EEEEEENS4_6LayoutINS5_IJSC_SC_SC_EEENS5_IJNSA_ILi0EEESU_SU_EEEEENS5_IJNS4_10UnderscoreESX_SX_EEEEENS4_13SM90_TMA_LOADENS4_14ComposedLayoutINS4_7SwizzleILi1ELi4ELi3EEENS4_18smem_ptr_flag_bitsILi8EEENSS_INS5_IJNSA_ILi8EEESH_EEENS5_IJSH_SC_EEEEEEEvNS4_8identityENS4_23SM90_TMA_LOAD_MULTICASTES1A_vS1B_EENS_8epilogue10collective18CollectiveEpilogueINS1E_23Sm100TmaWarpSpecializedILi4ELi2ELi32ELb0ELb0EEEJSI_NS5_IJNSS_ISF_SC_EES1J_EEEaSJ_aSJ_NS1E_6fusion15FusionCallbacksIS1I_NS1L_17LinearCombinationIaiaiLNS_15FloatRoundStyleE2EEESI_S1K_JEEENS4_5SM1004TMEM4LOAD26SM100_TMEM_LOAD_16dp32b32xES10_NS11_INS12_ILi2ELi4ELi3EEES15_NSS_INS5_IJS16_SF_EEENS5_IJSF_SC_EEEEEEENS4_39AutoVectorizingCopyWithAssumedAlignmentILi128EEENS4_14SM90_TMA_STOREES1Z_S21_S21_EEEvvEEEEvNT_6ParamsE)
	.align		4
        /*000c*/ 	.word	index@(__assertfail)
	.align		4
        /*0010*/ 	.word	0x00000000
	.align		4
        /*0014*/ 	.word	0xfffffffe
	.align		4
        /*0018*/ 	.word	0x00000000
	.align		4
        /*001c*/ 	.word	0xfffffffd
	.align		4
        /*0020*/ 	.word	0x00000000
	.align		4
        /*0024*/ 	.word	0xfffffffc


//--------------------- .nv.constant4             --------------------------
	.section	.nv.constant4,"a",@progbits
	.align	8
	.align		8
.nv.constant4:
        /*0000*/ 	.dword	__assertfail
	.align		8
        /*0008*/ 	.dword	__unnamed_1
	.align		8
        /*0010*/ 	.dword	__unnamed_2
	.align		8
        /*0018*/ 	.dword	__unnamed_3
	.align		8
        /*0020*/ 	.dword	_ZN40_INTERNAL_a490c7af_4_k_cu_5288a372_218834cuda3std3__45__cpo5beginE
	.align		8
        /*0028*/ 	.dword	_ZN40_INTERNAL_a490c7af_4_k_cu_5288a372_218834cuda3std3__45__cpo3endE
	.align		8
        /*0030*/ 	.dword	_ZN40_INTERNAL_a490c7af_4_k_cu_5288a372_218834cuda3std3__45__cpo6cbeginE
	.align		8
        /*0038*/ 	.dword	_ZN40_INTERNAL_a490c7af_4_k_cu_5288a372_218834cuda3std3__45__cpo4cendE
	.align		8
        /*0040*/ 	.dword	_ZN40_INTERNAL_a490c7af_4_k_cu_5288a372_218834cuda3std3__442_GLOBAL__N__a490c7af_4_k_cu_5288a372_218836ignoreE
	.align		8
        /*0048*/ 	.dword	_ZN40_INTERNAL_a490c7af_4_k_cu_5288a372_218834cuda3std3__419piecewise_constructE
	.align		8
        /*0050*/ 	.dword	_ZN40_INTERNAL_a490c7af_4_k_cu_5288a372_218834cuda3std3__48in_placeE
	.align		8
        /*0058*/ 	.dword	_ZN40_INTERNAL_a490c7af_4_k_cu_5288a372_218834cuda3std6ranges3__45__cpo4swapE
	.align		8
        /*0060*/ 	.dword	_ZN40_INTERNAL_a490c7af_4_k_cu_5288a372_218834cuda3std6ranges3__45__cpo9iter_moveE
	.align		8
        /*0068*/ 	.dword	_ZN40_INTERNAL_a490c7af_4_k_cu_5288a372_218834cute7productE
	.align		8
        /*0070*/ 	.dword	_ZN40_INTERNAL_a490c7af_4_k_cu_5288a372_218834cute1_E
	.align		8
        /*0078*/ 	.dword	$str$25
	.align		8
        /*0080*/ 	.dword	$str$26
	.align		8
        /*0088*/ 	.dword	$str$27
	.align		8
        /*0090*/ 	.dword	$str$28


//--------------------- .text._ZN7cutlass13device_kernelINS_4gemm6kernel13GemmUniversalIN4cute5tupleIJiiiiEEENS1_10collective13CollectiveMmaINS1_35MainloopSm100TmaUmmaWarpSpecializedILi20ELi2ELi4ENS5_IJNS4_1CILi2EEENSA_ILi1EEESC_EEEEENS5_IJNSA_ILi64EEENSA_ILi256EEENSA_ILi32EEEEEEaNS5_IJlSC_lEEEaSJ_NS4_8TiledMMAINS4_8MMA_AtomIJNS4_15SM100_MMA_S8_SSIaaiLi64ELi256ELNS4_4UMMA5MajorE0ELSO_0ELNSN_8SaturateE0EEEEEENS4_6LayoutINS5_IJSC_SC_SC_EEENS5_IJNSA_ILi0EEESU_SU_EEEEENS5_IJNS4_10UnderscoreESX_SX_EEEEENS4_13SM90_TMA_LOADENS4_14ComposedLayoutINS4_7SwizzleILi1ELi4ELi3EEENS4_18smem_ptr_flag_bitsILi8EEENSS_INS5_IJNSA_ILi8EEESH_EEENS5_IJSH_SC_EEEEEEEvNS4_8identityENS4_23SM90_TMA_LOAD_MULTICASTES1A_vS1B_EENS_8epilogue10collective18CollectiveEpilogueINS1E_23Sm100TmaWarpSpecializedILi4ELi2ELi32ELb0ELb0EEEJSI_NS5_IJNSS_ISF_SC_EES1J_EEEaSJ_aSJ_NS1E_6fusion15FusionCallbacksIS1I_NS1L_17LinearCombinationIaiaiLNS_15FloatRoundStyleE2EEESI_S1K_JEEENS4_5SM1004TMEM4LOAD26SM100_TMEM_LOAD_16dp32b32xES10_NS11_INS12_ILi2ELi4ELi3EEES15_NSS_INS5_IJS16_SF_EEENS5_IJSF_SC_EEEEEEENS4_39AutoVectorizingCopyWithAssumedAlignmentILi128EEENS4_14SM90_TMA_STOREES1Z_S21_S21_EEEvvEEEEvNT_6ParamsE --------------------------
	.section	.text._ZN7cutlass13device_kernelINS_4gemm6kernel13GemmUniversalIN4cute5tupleIJiiiiEEENS1_10collective13CollectiveMmaINS1_35MainloopSm100TmaUmmaWarpSpecializedILi20ELi2ELi4ENS5_IJNS4_1CILi2EEENSA_ILi1EEESC_EEEEENS5_IJNSA_ILi64EEENSA_ILi256EEENSA_ILi32EEEEEEaNS5_IJlSC_lEEEaSJ_NS4_8TiledMMAINS4_8MMA_AtomIJNS4_15SM100_MMA_S8_SSIaaiLi64ELi256ELNS4_4UMMA5MajorE0ELSO_0ELNSN_8SaturateE0EEEEEENS4_6LayoutINS5_IJSC_SC_SC_EEENS5_IJNSA_ILi0EEESU_SU_EEEEENS5_IJNS4_10UnderscoreESX_SX_EEEEENS4_13SM90_TMA_LOADENS4_14ComposedLayoutINS4_7SwizzleILi1ELi4ELi3EEENS4_18smem_ptr_flag_bitsILi8EEENSS_INS5_IJNSA_ILi8EEESH_EEENS5_IJSH_SC_EEEEEEEvNS4_8identityENS4_23SM90_TMA_LOAD_MULTICASTES1A_vS1B_EENS_8epilogue10collective18CollectiveEpilogueINS1E_23Sm100TmaWarpSpecializedILi4ELi2ELi32ELb0ELb0EEEJSI_NS5_IJNSS_ISF_SC_EES1J_EEEaSJ_aSJ_NS1E_6fusion15FusionCallbacksIS1I_NS1L_17LinearCombinationIaiaiLNS_15FloatRoundStyleE2EEESI_S1K_JEEENS4_5SM1004TMEM4LOAD26SM100_TMEM_LOAD_16dp32b32xES10_NS11_INS12_ILi2ELi4ELi3EEES15_NSS_INS5_IJS16_SF_EEENS5_IJSF_SC_EEEEEEENS4_39AutoVectorizingCopyWithAssumedAlignmentILi128EEENS4_14SM90_TMA_STOREES1Z_S21_S21_EEEvvEEEEvNT_6ParamsE,"ax",@progbits
	.align	128
.text._ZN7cutlass13device_kernelINS_4gemm6kernel13GemmUniversalIN4cute5tupleIJiiiiEEENS1_10collective13CollectiveMmaINS1_35MainloopSm100TmaUmmaWarpSpecializedILi20ELi2ELi4ENS5_IJNS4_1CILi2EEENSA_ILi1EEESC_EEEEENS5_IJNSA_ILi64EEENSA_ILi256EEENSA_ILi32EEEEEEaNS5_IJlSC_lEEEaSJ_NS4_8TiledMMAINS4_8MMA_AtomIJNS4_15SM100_MMA_S8_SSIaaiLi64ELi256ELNS4_4UMMA5MajorE0ELSO_0ELNSN_8SaturateE0EEEEEENS4_6LayoutINS5_IJSC_SC_SC_EEENS5_IJNSA_ILi0EEESU_SU_EEEEENS5_IJNS4_10UnderscoreESX_SX_EEEEENS4_13SM90_TMA_LOADENS4_14ComposedLayoutINS4_7SwizzleILi1ELi4ELi3EEENS4_18smem_ptr_flag_bitsILi8EEENSS_INS5_IJNSA_ILi8EEESH_EEENS5_IJSH_SC_EEEEEEEvNS4_8identityENS4_23SM90_TMA_LOAD_MULTICASTES1A_vS1B_EENS_8epilogue10collective18CollectiveEpilogueINS1E_23Sm100TmaWarpSpecializedILi4ELi2ELi32ELb0ELb0EEEJSI_NS5_IJNSS_ISF_SC_EES1J_EEEaSJ_aSJ_NS1E_6fusion15FusionCallbacksIS1I_NS1L_17LinearCombinationIaiaiLNS_15FloatRoundStyleE2EEESI_S1K_JEEENS4_5SM1004TMEM4LOAD26SM100_TMEM_LOAD_16dp32b32xES10_NS11_INS12_ILi2ELi4ELi3EEES15_NSS_INS5_IJS16_SF_EEENS5_IJSF_SC_EEEEEEENS4_39AutoVectorizingCopyWithAssumedAlignmentILi128EEENS4_14SM90_TMA_STOREES1Z_S21_S21_EEEvvEEEEvNT_6ParamsE:
        .type           _ZN7cutlass13device_kernelINS_4gemm6kernel13GemmUniversalIN4cute5tupleIJiiiiEEENS1_10collective13CollectiveMmaINS1_35MainloopSm100TmaUmmaWarpSpecializedILi20ELi2ELi4ENS5_IJNS4_1CILi2EEENSA_ILi1EEESC_EEEEENS5_IJNSA_ILi64EEENSA_ILi256EEENSA_ILi32EEEEEEaNS5_IJlSC_lEEEaSJ_NS4_8TiledMMAINS4_8MMA_AtomIJNS4_15SM100_MMA_S8_SSIaaiLi64ELi256ELNS4_4UMMA5MajorE0ELSO_0ELNSN_8SaturateE0EEEEEENS4_6LayoutINS5_IJSC_SC_SC_EEENS5_IJNSA_ILi0EEESU_SU_EEEEENS5_IJNS4_10UnderscoreESX_SX_EEEEENS4_13SM90_TMA_LOADENS4_14ComposedLayoutINS4_7SwizzleILi1ELi4ELi3EEENS4_18smem_ptr_flag_bitsILi8EEENSS_INS5_IJNSA_ILi8EEESH_EEENS5_IJSH_SC_EEEEEEEvNS4_8identityENS4_23SM90_TMA_LOAD_MULTICASTES1A_vS1B_EENS_8epilogue10collective18CollectiveEpilogueINS1E_23Sm100TmaWarpSpecializedILi4ELi2ELi32ELb0ELb0EEEJSI_NS5_IJNSS_ISF_SC_EES1J_EEEaSJ_aSJ_NS1E_6fusion15FusionCallbacksIS1I_NS1L_17LinearCombinationIaiaiLNS_15FloatRoundStyleE2EEESI_S1K_JEEENS4_5SM1004TMEM4LOAD26SM100_TMEM_LOAD_16dp32b32xES10_NS11_INS12_ILi2ELi4ELi3EEES15_NSS_INS5_IJS16_SF_EEENS5_IJSF_SC_EEEEEEENS4_39AutoVectorizingCopyWithAssumedAlignmentILi128EEENS4_14SM90_TMA_STOREES1Z_S21_S21_EEEvvEEEEvNT_6ParamsE,@function
        .size           _ZN7cutlass13device_kernelINS_4gemm6kernel13GemmUniversalIN4cute5tupleIJiiiiEEENS1_10collective13CollectiveMmaINS1_35MainloopSm100TmaUmmaWarpSpecializedILi20ELi2ELi4ENS5_IJNS4_1CILi2EEENSA_ILi1EEESC_EEEEENS5_IJNSA_ILi64EEENSA_ILi256EEENSA_ILi32EEEEEEaNS5_IJlSC_lEEEaSJ_NS4_8TiledMMAINS4_8MMA_AtomIJNS4_15SM100_MMA_S8_SSIaaiLi64ELi256ELNS4_4UMMA5MajorE0ELSO_0ELNSN_8SaturateE0EEEEEENS4_6LayoutINS5_IJSC_SC_SC_EEENS5_IJNSA_ILi0EEESU_SU_EEEEENS5_IJNS4_10UnderscoreESX_SX_EEEEENS4_13SM90_TMA_LOADENS4_14ComposedLayoutINS4_7SwizzleILi1ELi4ELi3EEENS4_18smem_ptr_flag_bitsILi8EEENSS_INS5_IJNSA_ILi8EEESH_EEENS5_IJSH_SC_EEEEEEEvNS4_8identityENS4_23SM90_TMA_LOAD_MULTICASTES1A_vS1B_EENS_8epilogue10collective18CollectiveEpilogueINS1E_23Sm100TmaWarpSpecializedILi4ELi2ELi32ELb0ELb0EEEJSI_NS5_IJNSS_ISF_SC_EES1J_EEEaSJ_aSJ_NS1E_6fusion15FusionCallbacksIS1I_NS1L_17LinearCombinationIaiaiLNS_15FloatRoundStyleE2EEESI_S1K_JEEENS4_5SM1004TMEM4LOAD26SM100_TMEM_LOAD_16dp32b32xES10_NS11_INS12_ILi2ELi4ELi3EEES15_NSS_INS5_IJS16_SF_EEENS5_IJSF_SC_EEEEEEENS4_39AutoVectorizingCopyWithAssumedAlignmentILi128EEENS4_14SM90_TMA_STOREES1Z_S21_S21_EEEvvEEEEvNT_6ParamsE,(.L_x_226 - _ZN7cutlass13device_kernelINS_4gemm6kernel13GemmUniversalIN4cute5tupleIJiiiiEEENS1_10collective13CollectiveMmaINS1_35MainloopSm100TmaUmmaWarpSpecializedILi20ELi2ELi4ENS5_IJNS4_1CILi2EEENSA_ILi1EEESC_EEEEENS5_IJNSA_ILi64EEENSA_ILi256EEENSA_ILi32EEEEEEaNS5_IJlSC_lEEEaSJ_NS4_8TiledMMAINS4_8MMA_AtomIJNS4_15SM100_MMA_S8_SSIaaiLi64ELi256ELNS4_4UMMA5MajorE0ELSO_0ELNSN_8SaturateE0EEEEEENS4_6LayoutINS5_IJSC_SC_SC_EEENS5_IJNSA_ILi0EEESU_SU_EEEEENS5_IJNS4_10UnderscoreESX_SX_EEEEENS4_13SM90_TMA_LOADENS4_14ComposedLayoutINS4_7SwizzleILi1ELi4ELi3EEENS4_18smem_ptr_flag_bitsILi8EEENSS_INS5_IJNSA_ILi8EEESH_EEENS5_IJSH_SC_EEEEEEEvNS4_8identityENS4_23SM90_TMA_LOAD_MULTICASTES1A_vS1B_EENS_8epilogue10collective18CollectiveEpilogueINS1E_23Sm100TmaWarpSpecializedILi4ELi2ELi32ELb0ELb0EEEJSI_NS5_IJNSS_ISF_SC_EES1J_EEEaSJ_aSJ_NS1E_6fusion15FusionCallbacksIS1I_NS1L_17LinearCombinationIaiaiLNS_15FloatRoundStyleE2EEESI_S1K_JEEENS4_5SM1004TMEM4LOAD26SM100_TMEM_LOAD_16dp32b32xES10_NS11_INS12_ILi2ELi4ELi3EEES15_NSS_INS5_IJS16_SF_EEENS5_IJSF_SC_EEEEEEENS4_39AutoVectorizingCopyWithAssumedAlignmentILi128EEENS4_14SM90_TMA_STOREES1Z_S21_S21_EEEvvEEEEvNT_6ParamsE)
        .other          _ZN7cutlass13device_kernelINS_4gemm6kernel13GemmUniversalIN4cute5tupleIJiiiiEEENS1_10collective13CollectiveMmaINS1_35MainloopSm100TmaUmmaWarpSpecializedILi20ELi2ELi4ENS5_IJNS4_1CILi2EEENSA_ILi1EEESC_EEEEENS5_IJNSA_ILi64EEENSA_ILi256EEENSA_ILi32EEEEEEaNS5_IJlSC_lEEEaSJ_NS4_8TiledMMAINS4_8MMA_AtomIJNS4_15SM100_MMA_S8_SSIaaiLi64ELi256ELNS4_4UMMA5MajorE0ELSO_0ELNSN_8SaturateE0EEEEEENS4_6LayoutINS5_IJSC_SC_SC_EEENS5_IJNSA_ILi0EEESU_SU_EEEEENS5_IJNS4_10UnderscoreESX_SX_EEEEENS4_13SM90_TMA_LOADENS4_14ComposedLayoutINS4_7SwizzleILi1ELi4ELi3EEENS4_18smem_ptr_flag_bitsILi8EEENSS_INS5_IJNSA_ILi8EEESH_EEENS5_IJSH_SC_EEEEEEEvNS4_8identityENS4_23SM90_TMA_LOAD_MULTICASTES1A_vS1B_EENS_8epilogue10collective18CollectiveEpilogueINS1E_23Sm100TmaWarpSpecializedILi4ELi2ELi32ELb0ELb0EEEJSI_NS5_IJNSS_ISF_SC_EES1J_EEEaSJ_aSJ_NS1E_6fusion15FusionCallbacksIS1I_NS1L_17LinearCombinationIaiaiLNS_15FloatRoundStyleE2EEESI_S1K_JEEENS4_5SM1004TMEM4LOAD26SM100_TMEM_LOAD_16dp32b32xES10_NS11_INS12_ILi2ELi4ELi3EEES15_NSS_INS5_IJS16_SF_EEENS5_IJSF_SC_EEEEEEENS4_39AutoVectorizingCopyWithAssumedAlignmentILi128EEENS4_14SM90_TMA_STOREES1Z_S21_S21_EEEvvEEEEvNT_6ParamsE,@"STO_CUDA_ENTRY STV_DEFAULT"
_ZN7cutlass13device_kernelINS_4gemm6kernel13GemmUniversalIN4cute5tupleIJiiiiEEENS1_10collective13CollectiveMmaINS1_35MainloopSm100TmaUmmaWarpSpecializedILi20ELi2ELi4ENS5_IJNS4_1CILi2EEENSA_ILi1EEESC_EEEEENS5_IJNSA_ILi64EEENSA_ILi256EEENSA_ILi32EEEEEEaNS5_IJlSC_lEEEaSJ_NS4_8TiledMMAINS4_8MMA_AtomIJNS4_15SM100_MMA_S8_SSIaaiLi64ELi256ELNS4_4UMMA5MajorE0ELSO_0ELNSN_8SaturateE0EEEEEENS4_6LayoutINS5_IJSC_SC_SC_EEENS5_IJNSA_ILi0EEESU_SU_EEEEENS5_IJNS4_10UnderscoreESX_SX_EEEEENS4_13SM90_TMA_LOADENS4_14ComposedLayoutINS4_7SwizzleILi1ELi4ELi3EEENS4_18smem_ptr_flag_bitsILi8EEENSS_INS5_IJNSA_ILi8EEESH_EEENS5_IJSH_SC_EEEEEEEvNS4_8identityENS4_23SM90_TMA_LOAD_MULTICASTES1A_vS1B_EENS_8epilogue10collective18CollectiveEpilogueINS1E_23Sm100TmaWarpSpecializedILi4ELi2ELi32ELb0ELb0EEEJSI_NS5_IJNSS_ISF_SC_EES1J_EEEaSJ_aSJ_NS1E_6fusion15FusionCallbacksIS1I_NS1L_17LinearCombinationIaiaiLNS_15FloatRoundStyleE2EEESI_S1K_JEEENS4_5SM1004TMEM4LOAD26SM100_TMEM_LOAD_16dp32b32xES10_NS11_INS12_ILi2ELi4ELi3EEES15_NSS_INS5_IJS16_SF_EEENS5_IJSF_SC_EEEEEEENS4_39AutoVectorizingCopyWithAssumedAlignmentILi128EEENS4_14SM90_TMA_STOREES1Z_S21_S21_EEEvvEEEEvNT_6ParamsE:
[----:B------:R-:W1:Y:S01]  /*0000*/  LDC R1, c[0x0][0x37c] ;  /* 0x0000df00ff017b82 */ /* 0x000e620000000800 */
[----:B------:R-:W2:Y:S01]  /*0010*/  S2R R85, SR_TID.X ;  /* 0x0000000000557919 */ /* 0x000ea20000002100 */
[----:B------:R-:W3:Y:S01]  /*0020*/  LDCU.64 UR8, c[0x0][0x890] ;  /* 0x00011200ff0877ac */ /* 0x000ee20008000a00 */
[----:B------:R-:W-:Y:S02]  /*0030*/  PRMT R74, RZ, 0x7610, R74 ;  /* 0x00007610ff4a7816 */ /* 0x000fe4000000004a */
[----:B------:R-:W-:Y:S01]  /*0040*/  ELECT P3, URZ, PT ;  /* 0x0000000000ff782f */ /* 0x000fe20003860000 */
[----:B---3--:R-:W-:-:S04]  /*0050*/  UISETP.NE.U32.AND UP0, UPT, UR8, URZ, UPT ;  /* 0x000000ff0800728c */ /* 0x008fc8000bf05070 */
[----:B------:R-:W-:Y:S01]  /*0060*/  UISETP.NE.AND.EX UP0, UPT, UR9, URZ, UPT, UP0 ;  /* 0x000000ff0900728c */ /* 0x000fe2000bf05300 */
[----:B--2---:R-:W-:-:S05]  /*0070*/  SHF.R.U32.HI R75, RZ, 0x5, R85 ;  /* 0x00000005ff4b7819 */ /* 0x004fca0000011655 */
[----:B------:R-:W2:Y:S02]  /*0080*/  SHFL.IDX PT, R0, R75, RZ, 0x1f ;  /* 0x00001fff4b007589 */ /* 0x000ea400000e0000 */
[----:B--2---:R-:W-:Y:S01]  /*0090*/  R2UR UR18, R0 ;  /* 0x00000000001272ca */ /* 0x004fe200000e0000 */
[----:B-1----:R-:W-:-:S14]  /*00a0*/  BRA.U UP0, `(.L_x_0) ;  /* 0x0000000100307547 */ /* 0x002fdc000b800000 */
[----:B------:R-:W1:Y:S02]  /*00b0*/  LDCU.64 UR4, c[0x0][0x888] ;  /* 0x00011100ff0477ac */ /* 0x000e640008000a00 */
[----:B-1----:R-:W-:-:S04]  /*00c0*/  UISETP.NE.U32.AND UP0, UPT, UR4, URZ, UPT ;  /* 0x000000ff0400728c */ /* 0x002fc8000bf05070 */
[----:B------:R-:W-:-:S09]  /*00d0*/  UISETP.NE.AND.EX UP0, UPT, UR5, URZ, UPT, UP0 ;  /* 0x000000ff0500728c */ /* 0x000fd2000bf05300 */
[----:B------:R-:W-:Y:S05]  /*00e0*/  BRA.U !UP0, `(.L_x_1) ;  /* 0x0000000108147547 */ /* 0x000fea000b800000 */
[----:B------:R-:W1:Y:S01]  /*00f0*/  LDC.64 R40, c[0x0][0x888] ;  /* 0x00022200ff287b82 */ /* 0x000e620000000a00 */
[----:B------:R-:W1:Y:S02]  /*0100*/  LDCU.64 UR4, c[0x0][0x358] ;  /* 0x00006b00ff0477ac */ /* 0x000e640008000a00 */
[----:B-1----:R1:W5:Y:S01]  /*0110*/  LDG.E R40, desc[UR4][R40.64] ;  /* 0x0000000428287981 */ /* 0x002362000c1e1900 */
[----:B------:R-:W-:Y:S01]  /*0120*/  HFMA2 R74, -RZ, RZ, 0, 5.9604644775390625e-08 ;  /* 0x00000001ff4a7431 */ /* 0x000fe200000001ff */
[----:B------:R-:W-:Y:S05]  /*0130*/  BRA `(.L_x_0) ;  /* 0x00000000000c7947 */ /* 0x000fea0003800000 */
.L_x_1:
[----:B------:R-:W1:Y:S01]  /*0140*/  LDCU UR4, c[0x0][0x880] ;  /* 0x00011000ff0477ac */ /* 0x000e620008000800 */
[----:B------:R-:W-:Y:S01]  /*0150*/  HFMA2 R74, -RZ, RZ, 0, 5.9604644775390625e-08 ;  /* 0x00000001ff4a7431 */ /* 0x000fe200000001ff */
[----:B-1----:R-:W-:-:S07]  /*0160*/  MOV R40, UR4 ;  /* 0x0000000400287c02 */ /* 0x002fce0008000f00 */
.L_x_0:
[----:B------:R-:W2:Y:S02]  /*0170*/  LDCU.64 UR4, c[0x0][0x8b0] ;  /* 0x00011600ff0477ac */ /* 0x000ea40008000a00 */
[----:B--2---:R-:W-:-:S04]  /*0180*/  UISETP.NE.U32.AND UP0, UPT, UR4, URZ, UPT ;  /* 0x000000ff0400728c */ /* 0x004fc8000bf05070 */
[----:B------:R-:W-:-:S09]  /*0190*/  UISETP.NE.AND.EX UP0, UPT, UR5, URZ, UPT, UP0 ;  /* 0x000000ff0500728c */ /* 0x000fd2000bf05300 */
[----:B------:R-:W-:Y:S05]  /*01a0*/  BRA.U UP0, `(.L_x_2) ;  /* 0x0000000100287547 */ /* 0x000fea000b800000 */
[----:B------:R-:W2:Y:S02]  /*01b0*/  LDCU.64 UR4, c[0x0][0x8a8] ;  /* 0x00011500ff0477ac */ /* 0x000ea40008000a00 */
[----:B--2---:R-:W-:-:S04]  /*01c0*/  UISETP.NE.U32.AND UP0, UPT, UR4, URZ, UPT ;  /* 0x000000ff0400728c */ /* 0x004fc8000bf05070 */
[----:B------:R-:W-:-:S09]  /*01d0*/  UISETP.NE.AND.EX UP0, UPT, UR5, URZ, UPT, UP0 ;  /* 0x000000ff0500728c */ /* 0x000fd2000bf05300 */
[----:B------:R-:W-:Y:S05]  /*01e0*/  BRA.U !UP0, `(.L_x_3) ;  /* 0x0000000108107547 */ /* 0x000fea000b800000 */
[----:B------:R-:W2:Y:S01]  /*01f0*/  LDC.64 R38, c[0x0][0x8a8] ;  /* 0x00022a00ff267b82 */ /* 0x000ea20000000a00 */
[----:B------:R-:W2:Y:S02]  /*0200*/  LDCU.64 UR4, c[0x0][0x358] ;  /* 0x00006b00ff0477ac */ /* 0x000ea40008000a00 */
[----:B--2---:R2:W5:Y:S01]  /*0210*/  LDG.E R38, desc[UR4][R38.64] ;  /* 0x0000000426267981 */ /* 0x004562000c1e1900 */
[----:B------:R-:W-:Y:S05]  /*0220*/  BRA `(.L_x_2) ;  /* 0x0000000000087947 */ /* 0x000fea0003800000 */
.L_x_3:
[----:B------:R-:W2:Y:S02]  /*0230*/  LDCU UR4, c[0x0][0x8a0] ;  /* 0x00011400ff0477ac */ /* 0x000ea40008000800 */
[----:B--2---:R-:W-:Y:S02]  /*0240*/  MOV R38, UR4 ;  /* 0x0000000400267c02 */ /* 0x004fe40008000f00 */
.L_x_2:
[----:B------:R-:W-:Y:S01]  /*0250*/  IMAD.U32 R0, RZ, RZ, UR18 ;  /* 0x00000012ff007e24 */ /* 0x000fe2000f8e00ff */
[----:B------:R-:W-:Y:S04]  /*0260*/  BSSY.RECONVERGENT B0, `(.L_x_4) ;  /* 0x000000c000007945 */ /* 0x000fe80003800200 */
[C---:B------:R-:W-:Y:S02]  /*0270*/  ISETP.NE.OR P1, PT, R0.reuse, 0x1, !P3 ;  /* 0x000000010000780c */ /* 0x040fe40005f25670 */
[----:B------:R-:W-:-:S11]  /*0280*/  ISETP.NE.OR P0, PT, R0, 0x3, !P3 ;  /* 0x000000030000780c */ /* 0x000fd60005f05670 */
[----:B------:R-:W-:Y:S05]  /*0290*/  @P1 BRA `(.L_x_5) ;  /* 0x0000000000201947 */ /* 0x000fea0003800000 */
[----:B------:R-:W3:Y:S02]  /*02a0*/  LDCU.64 UR4, c[0x0][0x348] ;  /* 0x00006900ff0477ac */ /* 0x000ee40008000a00 */
[----:B---3--:R-:W-:Y:S02]  /*02b0*/  UIADD3 UR6, UP1, UPT, UR4, 0x80, URZ ;  /* 0x0000008004067890 */ /* 0x008fe4000ff3e0ff */
[----:B------:R-:W-:Y:S02]  /*02c0*/  UIADD3 UR4, UP0, UPT, UR4, 0x180, URZ ;  /* 0x0000018004047890 */ /* 0x000fe4000ff1e0ff */
[----:B------:R-:W-:Y:S02]  /*02d0*/  UIADD3.X UR7, UPT, UPT, URZ, UR5, URZ, UP1, !UPT ;  /* 0x00000005ff077290 */ /* 0x000fe40008ffe4ff */
[----:B------:R-:W-:-:S07]  /*02e0*/  UIADD3.X UR5, UPT, UPT, URZ, UR5, URZ, UP0, !UPT ;  /* 0x00000005ff057290 */ /* 0x000fce00087fe4ff */
[----:B------:R3:W-:Y:S02]  /*02f0*/  UTMACCTL.PF [UR6] ;  /* 0x00000000060079b9 */ /* 0x0007e40008040000 */
[----:B------:R3:W-:Y:S02]  /*0300*/  UTMACCTL.PF [UR4] ;  /* 0x00000000040079b9 */ /* 0x0007e40008040000 */
[----:B---3--:R-:W-:Y:S01]  /*0310*/  NOP ;  /* 0x0000000000007918 */ /* 0x008fe20000000000 */
.L_x_5:
[----:B------:R-:W-:Y:S05]  /*0320*/  BSYNC.RECONVERGENT B0 ;  /* 0x0000000000007941 */ /* 0x000fea0003800200 */
.L_x_4:
[----:B------:R-:W-:Y:S04]  /*0330*/  BSSY.RECONVERGENT B0, `(.L_x_6) ;  /* 0x000000a000007945 */ /* 0x000fe80003800200 */
        /* <DEDUP_REMOVED lines=9> */
.L_x_7:
[----:B------:R-:W-:Y:S05]  /*03d0*/  BSYNC.RECONVERGENT B0 ;  /* 0x0000000000007941 */ /* 0x000fea0003800200 */
.L_x_6:
[----:B------:R-:W3:Y:S01]  /*03e0*/  LDCU.64 UR4, c[0x0][0x888] ;  /* 0x00011100ff0477ac */ /* 0x000ee20008000a00 */
[----:B------:R-:W-:Y:S02]  /*03f0*/  UISETP.EQ.U32.AND UP2, UPT, UR8, URZ, UPT ;  /* 0x000000ff0800728c */ /* 0x000fe4000bf42070 */
[----:B------:R-:W-:Y:S02]  /*0400*/  UPLOP3.LUT UP3, UPT, UPT, UPT, UPT, 0x80, 0x8 ;  /* 0x000000000008789c */ /* 0x000fe40003f6f070 */
[----:B---3--:R-:W-:-:S04]  /*0410*/  UISETP.NE.U32.AND UP0, UPT, UR4, URZ, UPT ;  /* 0x000000ff0400728c */ /* 0x008fc8000bf05070 */
[----:B------:R-:W-:-:S04]  /*0420*/  UISETP.NE.AND.EX UP1, UPT, UR5, URZ, UPT, UP0 ;  /* 0x000000ff0500728c */ /* 0x000fc8000bf25300 */
[----:B------:R-:W-:-:S04]  /*0430*/  UISETP.EQ.OR.EX UP4, UPT, UR9, URZ, !UP1, UP2 ;  /* 0x000000ff0900728c */ /* 0x000fc8000cf82720 */
[----:B------:R-:W-:-:S06]  /*0440*/  UP2UR UR4, UPR, URZ, 0x10 ;  /* 0x00000010ff047883 */ /* 0x000fcc0008000000 */
[----:B------:R-:W-:Y:S01]  /*0450*/  MOV R78, UR4 ;  /* 0x00000004004e7c02 */ /* 0x000fe20008000f00 */
[----:B------:R-:W-:Y:S06]  /*0460*/  BRA.U !UP4, `(.L_x_8) ;  /* 0x000000010c207547 */ /* 0x000fec000b800000 */
[----:B-----5:R-:W-:Y:S01]  /*0470*/  R2UR UR5, R40 ;  /* 0x00000000280572ca */ /* 0x020fe200000e0000 */
[----:B------:R-:W-:Y:S02]  /*0480*/  UISETP.NE.U32.AND UP2, UPT, UR8, URZ, UPT ;  /* 0x000000ff0800728c */ /* 0x000fe4000bf45070 */
[----:B------:R-:W-:Y:S02]  /*0490*/  USEL UR4, URZ, 0xffffffff, UP1 ;  /* 0xffffffffff047887 */ /* 0x000fe40008800000 */
[----:B------:R-:W-:-:S08]  /*04a0*/  UISETP.NE.AND.EX UP2, UPT, UR9, URZ, UPT, UP2 ;  /* 0x000000ff0900728c */ /* 0x000fd0000bf45320 */
[----:B------:R-:W-:-:S04]  /*04b0*/  UISETP.NE.AND UP0, UPT, UR5, URZ, UPT ;  /* 0x000000ff0500728c */ /* 0x000fc8000bf05270 */
[----:B------:R-:W-:-:S04]  /*04c0*/  @!UP2 USEL UR4, URZ, 0xffffffff, UP0 ;  /* 0xffffffffff04a887 */ /* 0x000fc80008000000 */
[----:B------:R-:W-:-:S04]  /*04d0*/  ULOP3.LUT UR4, UR4, 0x1, URZ, 0xc0, !UPT ;  /* 0x0000000104047892 */ /* 0x000fc8000f8ec0ff */
[----:B------:R-:W-:Y:S02]  /*04e0*/  UISETP.NE.U32.AND UP3, UPT, UR4, 0x1, UPT ;  /* 0x000000010400788c */ /* 0x000fe4000bf65070 */
.L_x_8:
[----:B------:R-:W3:Y:S02]  /*04f0*/  SHFL.IDX PT, R2, R75, RZ, 0x1f ;  /* 0x00001fff4b027589 */ /* 0x000ee400000e0000 */
[----:B---3--:R-:W-:-:S13]  /*0500*/  ISETP.NE.AND P0, PT, R2, RZ, PT ;  /* 0x000000ff0200720c */ /* 0x008fda0003f05270 */
[----:B------:R-:W-:Y:S05]  /*0510*/  @P0 BRA `(.L_x_9) ;  /* 0x0000000000e40947 */ /* 0x000fea0003800000 */
[----:B------:R-:W-:Y:S01]  /*0520*/  ELECT P0, URZ, PT ;  /* 0x0000000000ff782f */ /* 0x000fe20003800000 */
[----:B------:R-:W-:-:S12]  /*0530*/  BSSY.RECONVERGENT B0, `(.L_x_9) ;  /* 0x0000037000007945 */ /* 0x000fd80003800200 */
[----:B------:R-:W-:Y:S05]  /*0540*/  @!P0 BRA `(.L_x_10) ;  /* 0x0000000000d48947 */ /* 0x000fea0003800000 */
[----:B------:R-:W3:Y:S01]  /*0550*/  S2UR UR4, SR_CgaCtaId ;  /* 0x00000000000479c3 */ /* 0x000ee20000008800 */
[----:B------:R-:W-:Y:S01]  /*0560*/  UMOV UR5, 0x400 ;  /* 0x0000040000057882 */ /* 0x000fe20000000000 */
[----:B------:R-:W-:Y:S01]  /*0570*/  UMOV UR8, 0x1 ;  /* 0x0000000100087882 */ /* 0x000fe20000000000 */
[----:B------:R-:W-:Y:S01]  /*0580*/  UMOV UR6, 0x2 ;  /* 0x0000000200067882 */ /* 0x000fe20000000000 */
[----:B------:R-:W-:-:S04]  /*0590*/  UIADD3 UR8, UPT, UPT, -UR8, 0x100000, URZ ;  /* 0x0010000008087890 */ /* 0x000fc8000fffe1ff */
[----:B------:R-:W-:Y:S02]  /*05a0*/  USHF.L.U32 UR9, UR8, 0xb, URZ ;  /* 0x0000000b08097899 */ /* 0x000fe400080006ff */
[----:B------:R-:W-:Y:S02]  /*05b0*/  USHF.L.U32 UR8, UR8, 0x1, URZ ;  /* 0x0000000108087899 */ /* 0x000fe400080006ff */
[----:B------:R-:W-:-:S04]  /*05c0*/  UIADD3 UR6, UPT, UPT, -UR6, 0x100000, URZ ;  /* 0x0010000006067890 */ /* 0x000fc8000fffe1ff */
[----:B------:R-:W-:Y:S02]  /*05d0*/  USHF.L.U32 UR7, UR6, 0xb, URZ ;  /* 0x0000000b06077899 */ /* 0x000fe400080006ff */
[----:B------:R-:W-:Y:S02]  /*05e0*/  USHF.L.U32 UR6, UR6, 0x1, URZ ;  /* 0x0000000106067899 */ /* 0x000fe400080006ff */
[----:B---3--:R-:W-:Y:S01]  /*05f0*/  ULEA UR4, UR4, UR5, 0x18 ;  /* 0x0000000504047291 */ /* 0x008fe2000f8ec0ff */
[----:B------:R-:W3:Y:S11]  /*0600*/  FENCE.VIEW.ASYNC.S ;  /* 0x00000000000073c6 */ /* 0x000ef60000000000 */
[----:B---3--:R3:W4:Y:S01]  /*0610*/  SYNCS.EXCH.64 URZ, [UR4], UR8 ;  /* 0x0000000804ff75b2 */ /* 0x0087220008000100 */
[----:B------:R3:W1:Y:S01]  /*0620*/  SYNCS.EXCH.64 URZ, [UR4+0xa0], UR6 ;  /* 0x0000a00604ff75b2 */ /* 0x0006620008000100 */
        /* <DEDUP_REMOVED lines=37> */
[----:B------:R3:W1:Y:S02]  /*0880*/  SYNCS.EXCH.64 URZ, [UR4+0x138], UR6 ;  /* 0x0001380604ff75b2 */ /* 0x0006640008000100 */
[----:B---34-:R-:W-:Y:S01]  /*0890*/  NOP ;  /* 0x0000000000007918 */ /* 0x018fe20000000000 */
.L_x_10:
[----:B------:R-:W-:Y:S05]  /*08a0*/  BSYNC.RECONVERGENT B0 ;  /* 0x0000000000007941 */ /* 0x000fea0003800200 */
.L_x_9:
[----:B------:R-:W3:Y:S01]  /*08b0*/  SHFL.IDX PT, R2, R75, RZ, 0x1f ;  /* 0x00001fff4b027589 */ /* 0x000ee200000e0000 */
[----:B------:R-:W-:Y:S01]  /*08c0*/  NOP ;  /* 0x0000000000007918 */ /* 0x000fe20000000000 */
[----:B---3--:R-:W-:-:S13]  /*08d0*/  ISETP.NE.AND P0, PT, R2, 0x1, PT ;  /* 0x000000010200780c */ /* 0x008fda0003f05270 */
[----:B------:R-:W-:Y:S05]  /*08e0*/  @P0 BRA `(.L_x_11) ;  /* 0x0000000000580947 */ /* 0x000fea0003800000 */
        /* <DEDUP_REMOVED lines=9> */
[----:B------:R-:W-:Y:S01]  /*0980*/  USHF.L.U32 UR6, UR6, 0x1, URZ ;  /* 0x0000000106067899 */ /* 0x000fe200080006ff */
[----:B------:R-:W-:Y:S01]  /*0990*/  ELECT P0, URZ, PT ;  /* 0x0000000000ff782f */ /* 0x000fe20003800000 */
[----:B---3--:R-:W-:Y:S01]  /*09a0*/  ULEA UR4, UR4, UR5, 0x18 ;  /* 0x0000000504047291 */ /* 0x008fe2000f8ec0ff */
[----:B------:R-:W3:Y:S11]  /*09b0*/  FENCE.VIEW.ASYNC.S ;  /* 0x00000000000073c6 */ /* 0x000ef60000000000 */
[----:B---3--:R3:W4:Y:S01]  /*09c0*/  SYNCS.EXCH.64 URZ, [UR4+0x140], UR8 ;  /* 0x0001400804ff75b2 */ /* 0x0087220008000100 */
[----:B------:R3:W1:Y:S01]  /*09d0*/  SYNCS.EXCH.64 URZ, [UR4+0x160], UR6 ;  /* 0x0001600604ff75b2 */ /* 0x0006620008000100 */
[----:B------:R3:W1:Y:S01]  /*09e0*/  SYNCS.EXCH.64 URZ, [UR4+0x148], UR8 ;  /* 0x0001480804ff75b2 */ /* 0x0006620008000100 */
[----:B------:R3:W1:Y:S01]  /*09f0*/  SYNCS.EXCH.64 URZ, [UR4+0x168], UR6 ;  /* 0x0001680604ff75b2 */ /* 0x0006620008000100 */
[----:B------:R3:W1:Y:S01]  /*0a00*/  SYNCS.EXCH.64 URZ, [UR4+0x150], UR8 ;  /* 0x0001500804ff75b2 */ /* 0x0006620008000100 */
[----:B------:R3:W1:Y:S01]  /*0a10*/  SYNCS.EXCH.64 URZ, [UR4+0x170], UR6 ;  /* 0x0001700604ff75b2 */ /* 0x0006620008000100 */
[----:B------:R3:W1:Y:S01]  /*0a20*/  SYNCS.EXCH.64 URZ, [UR4+0x158], UR8 ;  /* 0x0001580804ff75b2 */ /* 0x0006620008000100 */
[----:B------:R3:W1:Y:S01]  /*0a30*/  SYNCS.EXCH.64 URZ, [UR4+0x178], UR6 ;  /* 0x0001780604ff75b2 */ /* 0x0006620008000100 */
[----:B------:R-:W-:Y:S01]  /*0a40*/  NOP ;  /* 0x0000000000007918 */ /* 0x000fe20000000000 */
.L_x_11:
[----:B------:R-:W2:Y:S01]  /*0a50*/  SHFL.IDX PT, R2, R75, RZ, 0x1f ;  /* 0x00001fff4b027589 */ /* 0x000ea200000e0000 */
[----:B------:R-:W-:Y:S01]  /*0a60*/  NOP ;  /* 0x0000000000007918 */ /* 0x000fe20000000000 */
[----:B--2---:R-:W-:-:S13]  /*0a70*/  ISETP.NE.AND P0, PT, R2, 0x3, PT ;  /* 0x000000030200780c */ /* 0x004fda0003f05270 */
[----:B------:R-:W-:Y:S05]  /*0a80*/  @P0 BRA `(.L_x_12) ;  /* 0x0000000000300947 */ /* 0x000fea0003800000 */
[----:B---3--:R-:W2:Y:S01]  /*0a90*/  S2UR UR4, SR_CgaCtaId ;  /* 0x00000000000479c3 */ /* 0x008ea20000008800 */
[----:B------:R-:W-:Y:S01]  /*0aa0*/  UMOV UR6, 0x400 ;  /* 0x0000040000067882 */ /* 0x000fe20000000000 */
[----:B------:R-:W-:Y:S01]  /*0ab0*/  UMOV UR5, 0x20 ;  /* 0x0000002000057882 */ /* 0x000fe20000000000 */
[----:B------:R-:W-:Y:S01]  /*0ac0*/  ELECT P0, URZ, PT ;  /* 0x0000000000ff782f */ /* 0x000fe20003800000 */
[----:B--2---:R-:W-:Y:S02]  /*0ad0*/  ULEA UR6, UR4, UR6, 0x18 ;  /* 0x0000000604067291 */ /* 0x004fe4000f8ec0ff */
[----:B------:R-:W-:-:S04]  /*0ae0*/  UIADD3 UR4, UPT, UPT, -UR5, 0x100000, URZ ;  /* 0x0010000005047890 */ /* 0x000fc8000fffe1ff */
[----:B------:R-:W-:Y:S02]  /*0af0*/  USHF.L.U32 UR5, UR4, 0xb, URZ ;  /* 0x0000000b04057899 */ /* 0x000fe400080006ff */
[----:B------:R-:W-:Y:S01]  /*0b00*/  USHF.L.U32 UR4, UR4, 0x1, URZ ;  /* 0x0000000104047899 */ /* 0x000fe200080006ff */
[----:B------:R-:W2:Y:S11]  /*0b10*/  FENCE.VIEW.ASYNC.S ;  /* 0x00000000000073c6 */ /* 0x000eb60000000000 */
[----:B--2---:R2:W3:Y:S01]  /*0b20*/  SYNCS.EXCH.64 URZ, [UR6+0x180], UR4 ;  /* 0x0001800406ff75b2 */ /* 0x0044e20008000100 */
[----:B------:R2:W1:Y:S01]  /*0b30*/  SYNCS.EXCH.64 URZ, [UR6+0x188], UR4 ;  /* 0x0001880406ff75b2 */ /* 0x0004620008000100 */
[----:B------:R-:W-:Y:S01]  /*0b40*/  NOP ;  /* 0x0000000000007918 */ /* 0x000fe20000000000 */
.L_x_12:
[----:B------:R-:W4:Y:S01]  /*0b50*/  SHFL.IDX PT, R2, R75, RZ, 0x1f ;  /* 0x00001fff4b027589 */ /* 0x000f2200000e0000 */
[----:B------:R-:W-:Y:S01]  /*0b60*/  NOP ;  /* 0x0000000000007918 */ /* 0x000fe20000000000 */
[----:B----4-:R-:W-:-:S13]  /*0b70*/  ISETP.NE.AND P0, PT, R2, 0x4, PT ;  /* 0x000000040200780c */ /* 0x010fda0003f05270 */
[----:B------:R-:W-:Y:S05]  /*0b80*/  @P0 BRA `(.L_x_13) ;  /* 0x00000000004c0947 */ /* 0x000fea0003800000 */
[----:B--23--:R-:W2:Y:S01]  /*0b90*/  S2UR UR6, SR_CgaCtaId ;  /* 0x00000000000679c3 */ /* 0x00cea20000008800 */
[----:B------:R-:W-:Y:S01]  /*0ba0*/  UMOV UR4, 0x1e0 ;  /* 0x000001e000047882 */ /* 0x000fe20000000000 */
[----:B------:R-:W-:Y:S01]  /*0bb0*/  UMOV UR5, 0x400 ;  /* 0x0000040000057882 */ /* 0x000fe20000000000 */
[----:B------:R-:W-:Y:S01]  /*0bc0*/  USEL UR4, UR4, 0x1a0, UP3 ;  /* 0x000001a004047887 */ /* 0x000fe20009800000 */
[----:B------:R-:W-:Y:S01]  /*0bd0*/  UMOV UR8, 0x1 ;  /* 0x0000000100087882 */ /* 0x000fe20000000000 */
[----:B------:R-:W-:Y:S01]  /*0be0*/  ELECT P0, URZ, PT ;  /* 0x0000000000ff782f */ /* 0x000fe20003800000 */
[----:B------:R-:W-:-:S04]  /*0bf0*/  UIADD3 UR8, UPT, UPT, -UR8, 0x100000, URZ ;  /* 0x0010000008087890 */ /* 0x000fc8000fffe1ff */
[----:B------:R-:W-:Y:S02]  /*0c00*/  USHF.L.U32 UR9, UR8, 0xb, URZ ;  /* 0x0000000b08097899 */ /* 0x000fe400080006ff */
[----:B------:R-:W-:Y:S02]  /*0c10*/  USHF.L.U32 UR8, UR8, 0x1, URZ ;  /* 0x0000000108087899 */ /* 0x000fe400080006ff */
[----:B--2---:R-:W-:Y:S02]  /*0c20*/  ULEA UR6, UR6, UR5, 0x18 ;  /* 0x0000000506067291 */ /* 0x004fe4000f8ec0ff */
[----:B------:R-:W-:-:S04]  /*0c30*/  UIADD3 UR4, UPT, UPT, -UR4, 0x100000, URZ ;  /* 0x0010000004047890 */ /* 0x000fc8000fffe1ff */
[----:B------:R-:W-:Y:S02]  /*0c40*/  USHF.L.U32 UR5, UR4, 0xb, URZ ;  /* 0x0000000b04057899 */ /* 0x000fe400080006ff */
[----:B------:R-:W-:Y:S01]  /*0c50*/  USHF.L.U32 UR4, UR4, 0x1, URZ ;  /* 0x0000000104047899 */ /* 0x000fe200080006ff */
[----:B------:R-:W2:Y:S03]  /*0c60*/  FENCE.VIEW.ASYNC.S ;  /* 0x00000000000073c6 */ /* 0x000ea60000000000 */
[----:B--2---:R4:W2:Y:S08]  /*0c70*/  SYNCS.EXCH.64 URZ, [UR6+0x190], UR8 ;  /* 0x0001900806ff75b2 */ /* 0x0048b00008000100 */
[----:B------:R4:W3:Y:S01]  /*0c80*/  SYNCS.EXCH.64 URZ, [UR6+0x1a0], UR4 ;  /* 0x0001a00406ff75b2 */ /* 0x0008e20008000100 */
[----:B------:R4:W1:Y:S01]  /*0c90*/  SYNCS.EXCH.64 URZ, [UR6+0x198], UR8 ;  /* 0x0001980806ff75b2 */ /* 0x0008620008000100 */
[----:B------:R4:W1:Y:S02]  /*0ca0*/  SYNCS.EXCH.64 URZ, [UR6+0x1a8], UR4 ;  /* 0x0001a80406ff75b2 */ /* 0x0008640008000100 */
[----:B----4-:R-:W-:Y:S01]  /*0cb0*/  NOP ;  /* 0x0000000000007918 */ /* 0x010fe20000000000 */
.L_x_13:
[----:B------:R-:W4:Y:S01]  /*0cc0*/  SHFL.IDX PT, R2, R75, RZ, 0x1f ;  /* 0x00001fff4b027589 */ /* 0x000f2200000e0000 */
[----:B------:R-:W-:Y:S01]  /*0cd0*/  NOP ;  /* 0x0000000000007918 */ /* 0x000fe20000000000 */
[----:B----4-:R-:W-:-:S13]  /*0ce0*/  ISETP.NE.AND P0, PT, R2, 0x5, PT ;  /* 0x000000050200780c */ /* 0x010fda0003f05270 */
[----:B------:R-:W-:Y:S05]  /*0cf0*/  @P0 BRA `(.L_x_14) ;  /* 0x0000000000580947 */ /* 0x000fea0003800000 */
[----:B--23--:R-:W2:Y:S01]  /*0d00*/  S2UR UR4, SR_CgaCtaId ;  /* 0x00000000000479c3 */ /* 0x00cea20000008800 */
        /* <DEDUP_REMOVED lines=10> */
[----:B--2---:R-:W-:Y:S01]  /*0db0*/  ULEA UR4, UR4, UR5, 0x18 ;  /* 0x0000000504047291 */ /* 0x004fe2000f8ec0ff */
[----:B------:R-:W2:Y:S11]  /*0dc0*/  FENCE.VIEW.ASYNC.S ;  /* 0x00000000000073c6 */ /* 0x000eb60000000000 */
[----:B--2---:R4:W2:Y:S01]  /*0dd0*/  SYNCS.EXCH.64 URZ, [UR4+0x1b0], UR8 ;  /* 0x0001b00804ff75b2 */ /* 0x0048a20008000100 */
[----:B------:R4:W3:Y:S01]  /*0de0*/  SYNCS.EXCH.64 URZ, [UR4+0x1d0], UR6 ;  /* 0x0001d00604ff75b2 */ /* 0x0008e20008000100 */
[----:B------:R4:W1:Y:S01]  /*0df0*/  SYNCS.EXCH.64 URZ, [UR4+0x1b8], UR8 ;  /* 0x0001b80804ff75b2 */ /* 0x0008620008000100 */
[----:B------:R4:W1:Y:S01]  /*0e00*/  SYNCS.EXCH.64 URZ, [UR4+0x1d8], UR6 ;  /* 0x0001d80604ff75b2 */ /* 0x0008620008000100 */
[----:B------:R4:W1:Y:S01]  /*0e10*/  SYNCS.EXCH.64 URZ, [UR4+0x1c0], UR8 ;  /* 0x0001c00804ff75b2 */ /* 0x0008620008000100 */
[----:B------:R4:W1:Y:S01]  /*0e20*/  SYNCS.EXCH.64 URZ, [UR4+0x1e0], UR6 ;  /* 0x0001e00604ff75b2 */ /* 0x0008620008000100 */
[----:B------:R4:W1:Y:S01]  /*0e30*/  SYNCS.EXCH.64 URZ, [UR4+0x1c8], UR8 ;  /* 0x0001c80804ff75b2 */ /* 0x0008620008000100 */
[----:B------:R4:W1:Y:S02]  /*0e40*/  SYNCS.EXCH.64 URZ, [UR4+0x1e8], UR6 ;  /* 0x0001e80604ff75b2 */ /* 0x0008640008000100 */
[----:B----4-:R-:W-:Y:S01]  /*0e50*/  NOP ;  /* 0x0000000000007918 */ /* 0x010fe20000000000 */
.L_x_14:
[----:B------:R-:W4:Y:S01]  /*0e60*/  SHFL.IDX PT, R2, R75, RZ, 0x1f ;  /* 0x00001fff4b027589 */ /* 0x000f2200000e0000 */
[----:B------:R-:W1:Y:S01]  /*0e70*/  S2UR UR45, SR_CgaCtaId ;  /* 0x00000000002d79c3 */ /* 0x000e620000008800 */
[----:B------:R-:W-:Y:S01]  /*0e80*/  NOP ;  /* 0x0000000000007918 */ /* 0x000fe20000000000 */
[----:B----4-:R-:W-:-:S13]  /*0e90*/  ISETP.NE.AND P0, PT, R2, 0x3, PT ;  /* 0x000000030200780c */ /* 0x010fda0003f05270 */
[----:B-1----:R-:W-:Y:S05]  /*0ea0*/  @P0 BRA `(.L_x_15) ;  /* 0x0000000000340947 */ /* 0x002fea0003800000 */
[----:B--23--:R-:W-:Y:S01]  /*0eb0*/  UMOV UR4, 0x400 ;  /* 0x0000040000047882 */ /* 0x00cfe20000000000 */
[----:B------:R-:W-:Y:S01]  /*0ec0*/  UMOV UR6, 0x20 ;  /* 0x0000002000067882 */ /* 0x000fe20000000000 */
[----:B------:R-:W-:Y:S02]  /*0ed0*/  ULEA UR4, UR45, UR4, 0x18 ;  /* 0x000000042d047291 */ /* 0x000fe4000f8ec0ff */
[----:B------:R-:W-:-:S04]  /*0ee0*/  UIADD3 UR6, UPT, UPT, -UR6, 0x100000, URZ ;  /* 0x0010000006067890 */ /* 0x000fc8000fffe1ff */
[----:B------:R-:W-:Y:S02]  /*0ef0*/  USHF.L.U32 UR7, UR6, 0xb, URZ ;  /* 0x0000000b06077899 */ /* 0x000fe400080006ff */
[----:B------:R-:W-:Y:S01]  /*0f00*/  USHF.L.U32 UR6, UR6, 0x1, URZ ;  /* 0x0000000106067899 */ /* 0x000fe200080006ff */
[----:B------:R-:W-:Y:S01]  /*0f10*/  ELECT P0, URZ, PT ;  /* 0x0000000000ff782f */ /* 0x000fe20003800000 */
[----:B------:R-:W1:Y:S10]  /*0f20*/  FENCE.VIEW.ASYNC.S ;  /* 0x00000000000073c6 */ /* 0x000e740000000000 */
[----:B-1----:R1:W4:Y:S01]  /*0f30*/  SYNCS.EXCH.64 URZ, [UR4+0x1f0], UR6 ;  /* 0x0001f00604ff75b2 */ /* 0x0023220008000100 */
[----:B------:R1:W2:Y:S01]  /*0f40*/  SYNCS.EXCH.64 URZ, [UR4+0x200], UR6 ;  /* 0x0002000604ff75b2 */ /* 0x0002a20008000100 */
[----:B------:R1:W3:Y:S01]  /*0f50*/  SYNCS.EXCH.64 URZ, [UR4+0x1f8], UR6 ;  /* 0x0001f80604ff75b2 */ /* 0x0002e20008000100 */
[----:B------:R1:W1:Y:S01]  /*0f60*/  SYNCS.EXCH.64 URZ, [UR4+0x208], UR6 ;  /* 0x0002080604ff75b2 */ /* 0x0002620008000100 */
[----:B------:R-:W-:Y:S01]  /*0f70*/  NOP ;  /* 0x0000000000007918 */ /* 0x000fe20000000000 */
.L_x_15:
[----:B-123--:R-:W1:Y:S01]  /*0f80*/  LDCU UR4, c[0x0][0x36c] ;  /* 0x00006d80ff0477ac */ /* 0x00ee620008000800 */
[----:B------:R-:W-:Y:S01]  /*0f90*/  ISETP.NE.OR P3, PT, R0, 0x2, !P3 ;  /* 0x000000020000780c */ /* 0x000fe20005f65670 */
[----:B------:R-:W-:Y:S01]  /*0fa0*/  NOP ;  /* 0x0000000000007918 */ /* 0x000fe20000000000 */
[----:B------:R-:W-:Y:S01]  /*0fb0*/  LOP3.LUT R0, R85, 0x1f, RZ, 0xc0, !PT ;  /* 0x0000001f55007812 */ /* 0x000fe200078ec0ff */
[----:B------:R-:W-:Y:S02]  /*0fc0*/  UISETP.NE.AND UP4, UPT, UR18, 0x2, UPT ;  /* 0x000000021200788c */ /* 0x000fe4000bf85270 */
[----:B------:R-:W-:Y:S02]  /*0fd0*/  UISETP.NE.AND UP5, UPT, UR18, URZ, UPT ;  /* 0x000000ff1200728c */ /* 0x000fe4000bfa5270 */
[----:B-1----:R-:W-:-:S09]  /*0fe0*/  UISETP.EQ.U32.AND UP6, UPT, UR4, 0x1, UPT ;  /* 0x000000010400788c */ /* 0x002fd2000bfc2070 */
[----:B------:R-:W-:Y:S05]  /*0ff0*/  BRA.U !UP6, `(.L_x_16) ;  /* 0x000000010e087547 */ /* 0x000fea000b800000 */
[----:B----4-:R-:W-:Y:S01]  /*1000*/  UCGABAR_ARV ;  /* 0x00000000000079c7 */ /* 0x010fe20008000000 */
[----:B------:R-:W-:Y:S05]  /*1010*/  BRA `(.L_x_17) ;  /* 0x0000000000047947 */ /* 0x000fea0003800000 */
.L_x_16:
[----:B----4-:R-:W-:Y:S01]  /*1020*/  NOP ;  /* 0x0000000000007918 */ /* 0x010fe20000000000 */
.L_x_17:
[----:B------:R-:W1:Y:S01]  /*1030*/  S2UR UR30, SR_CTAID.X ;  /* 0x00000000001e79c3 */ /* 0x000e620000002500 */
[----:B------:R-:W-:-:S05]  /*1040*/  CS2R.32 R77, SR_CgaSize ;  /* 0x00000000004d7805 */ /* 0x000fca0000008a00 */
[----:B------:R-:W-:-:S05]  /*1050*/  IMAD R77, R77, -0xa0, RZ ;  /* 0xffffff604d4d7824 */ /* 0x000fca00078e02ff */
[----:B------:R-:W-:-:S14]  /*1060*/  R2UR UR5, R77 ;  /* 0x000000004d0572ca */ /* 0x000fdc00000e0000 */
[----:B------:R-:W2:Y:S01]  /*1070*/  LDCU UR5, c[0x0][UR5+0x2b0] ;  /* 0x00005600050577ac */ /* 0x000ea20008000800 */
[----:B------:R-:W-:-:S05]  /*1080*/  CS2R.32 R77, SR_CgaSize ;  /* 0x00000000004d7805 */ /* 0x000fca0000008a00 */
[----:B------:R-:W-:-:S05]  /*1090*/  IMAD R77, R77, -0xa0, RZ ;  /* 0xffffff604d4d7824 */ /* 0x000fca00078e02ff */
[----:B------:R-:W-:-:S14]  /*10a0*/  R2UR UR4, R77 ;  /* 0x000000004d0472ca */ /* 0x000fdc00000e0000 */
[----:B------:R-:W3:Y:S01]  /*10b0*/  LDCU UR4, c[0x0][UR4+0x2b4] ;  /* 0x00005680040477ac */ /* 0x000ee20008000800 */
[----:B------:R-:W4:Y:S01]  /*10c0*/  S2UR UR31, SR_CTAID.Y ;  /* 0x00000000001f79c3 */ /* 0x000f220000002600 */
[----:B------:R-:W-:-:S05]  /*10d0*/  CS2R.32 R77, SR_CgaSize ;  /* 0x00000000004d7805 */ /* 0x000fca0000008a00 */
[----:B------:R-:W-:-:S05]  /*10e0*/  IMAD R77, R77, -0xa0, RZ ;  /* 0xffffff604d4d7824 */ /* 0x000fca00078e02ff */
[----:B------:R-:W-:-:S14]  /*10f0*/  R2UR UR6, R77 ;  /* 0x000000004d0672ca */ /* 0x000fdc00000e0000 */
[----:B------:R-:W3:Y:S01]  /*1100*/  LDCU UR6, c[0x0][UR6+0x2a0] ;  /* 0x00005400060677ac */ /* 0x000ee20008000800 */
[----:B------:R-:W-:-:S05]  /*1110*/  CS2R.32 R77, SR_CgaSize ;  /* 0x00000000004d7805 */ /* 0x000fca0000008a00 */
[----:B------:R-:W-:-:S05]  /*1120*/  IMAD R77, R77, -0xa0, RZ ;  /* 0xffffff604d4d7824 */ /* 0x000fca00078e02ff */
[----:B------:R-:W-:-:S14]  /*1130*/  R2UR UR7, R77 ;  /* 0x000000004d0772ca */ /* 0x000fdc00000e0000 */
[----:B------:R-:W3:Y:S01]  /*1140*/  LDCU UR7, c[0x0][UR7+0x2a4] ;  /* 0x00005480070777ac */ /* 0x000ee20008000800 */
[----:B------:R-:W-:Y:S01]  /*1150*/  USHF.L.U32 UR24, UR45, 0xc, URZ ;  /* 0x0000000c2d187899 */ /* 0x000fe200080006ff */
[----:B------:R-:W3:Y:S01]  /*1160*/  LDCU UR19, c[0x0][0xb24] ;  /* 0x00016480ff1377ac */ /* 0x000ee20008000800 */
[----:B------:R-:W3:Y:S01]  /*1170*/  LDCU UR42, c[0x0][0xb24] ;  /* 0x00016480ff2a77ac */ /* 0x000ee20008000800 */
[----:B-1----:R-:W-:Y:S01]  /*1180*/  I2FP.F32.U32 R3, UR30 ;  /* 0x0000001e00037c45 */ /* 0x002fe20008201000 */
[----:B------:R-:W1:Y:S04]  /*1190*/  LDCU UR22, c[0x0][0xb30] ;  /* 0x00016600ff1677ac */ /* 0x000e680008000800 */
[----:B--2---:R-:W-:Y:S01]  /*11a0*/  FMUL R3, R3, UR5 ;  /* 0x0000000503037c20 */ /* 0x004fe20008400000 */
[----:B------:R-:W-:Y:S01]  /*11b0*/  ULOP3.LUT UR24, UR24, 0x1000, URZ, 0xc0, !UPT ;  /* 0x0000100018187892 */ /* 0x000fe2000f8ec0ff */
[----:B----4-:R-:W-:-:S04]  /*11c0*/  I2FP.F32.U32 R2, UR31 ;  /* 0x0000001f00027c45 */ /* 0x010fc80008201000 */
[----:B------:R-:W2:Y:S01]  /*11d0*/  F2I.U32.TRUNC.NTZ R3, R3 ;  /* 0x0000000300037305 */ /* 0x000ea2000020f000 */
[----:B---3--:R-:W-:-:S07]  /*11e0*/  FMUL R2, R2, UR4 ;  /* 0x0000000402027c20 */ /* 0x008fce0008400000 */
[----:B------:R-:W3:Y:S01]  /*11f0*/  F2I.U32.TRUNC.NTZ R2, R2 ;  /* 0x0000000200027305 */ /* 0x000ee2000020f000 */
[----:B--2---:R-:W-:Y:S02]  /*1200*/  R2UR UR5, R3 ;  /* 0x00000000030572ca */ /* 0x004fe400000e0000 */
[----:B---3--:R-:W-:Y:S02]  /*1210*/  R2UR UR4, R2 ;  /* 0x00000000020472ca */ /* 0x008fe400000e0000 */
[----:B------:R-:W-:-:S09]  /*1220*/  PRMT R2, RZ, 0x7610, R2 ;  /* 0x00007610ff027816 */ /* 0x000fd20000000002 */
[----:B------:R-:W-:-:S04]  /*1230*/  UIADD3 UR5, UPT, UPT, -UR5, URZ, URZ ;  /* 0x000000ff05057290 */ /* 0x000fc8000fffe1ff */
[----:B------:R-:W-:Y:S02]  /*1240*/  UIMAD UR5, UR6, UR5, UR30 ;  /* 0x00000005060572a4 */ /* 0x000fe4000f8e021e */
[----:B------:R-:W-:-:S04]  /*1250*/  UIADD3 UR4, UPT, UPT, -UR4, URZ, URZ ;  /* 0x000000ff04047290 */ /* 0x000fc8000fffe1ff */
[----:B------:R-:W-:Y:S01]  /*1260*/  IMAD.U32 R77, RZ, RZ, UR5 ;  /* 0x00000005ff4d7e24 */ /* 0x000fe2000f8e00ff */
[----:B------:R-:W-:-:S06]  /*1270*/  UIMAD UR4, UR7, UR4, UR31 ;  /* 0x00000004070472a4 */ /* 0x000fcc000f8e021f */
[----:B------:R-:W-:Y:S01]  /*1280*/  IMAD.U32 R76, RZ, RZ, UR4 ;  /* 0x00000004ff4c7e24 */ /* 0x000fe2000f8e00ff */
[----:B-1----:R-:W-:Y:S06]  /*1290*/  BRA.U UP5, `(.L_x_18) ;  /* 0x00000001052c7547 */ /* 0x002fec000b800000 */
[----:B------:R-:W-:Y:S02]  /*12a0*/  R2UR UR4, R76 ;  /* 0x000000004c0472ca */ /* 0x000fe400000e0000 */
[----:B------:R-:W-:-:S11]  /*12b0*/  R2UR UR6, R77 ;  /* 0x000000004d0672ca */ /* 0x000fd600000e0000 */
[----:B------:R-:W-:-:S04]  /*12c0*/  UISETP.NE.AND UP0, UPT, UR4, URZ, UPT ;  /* 0x000000ff0400728c */ /* 0x000fc8000bf05270 */
[----:B------:R-:W-:-:S04]  /*12d0*/  UISETP.EQ.OR UP0, UPT, UR6, URZ, !UP0 ;  /* 0x000000ff0600728c */ /* 0x000fc8000c702670 */
[----:B------:R-:W-:Y:S02]  /*12e0*/  USEL UR5, URZ, 0x1, !UP0 ;  /* 0x00000001ff057887 */ /* 0x000fe4000c000000 */
[----:B------:R-:W-:-:S04]  /*12f0*/  UISETP.NE.AND UP0, UPT, UR4, URZ, UPT ;  /* 0x000000ff0400728c */ /* 0x000fc8000bf05270 */
[----:B------:R-:W-:Y:S02]  /*1300*/  USEL UR4, URZ, 0x2, UP0 ;  /* 0x00000002ff047887 */ /* 0x000fe40008000000 */
[----:B------:R-:W-:-:S04]  /*1310*/  UISETP.NE.AND UP0, UPT, UR6, 0x1, UPT ;  /* 0x000000010600788c */ /* 0x000fc8000bf05270 */
[----:B------:R-:W-:-:S04]  /*1320*/  USEL UR4, UR4, 0x2, UP0 ;  /* 0x0000000204047887 */ /* 0x000fc80008000000 */
[----:B------:R-:W-:-:S06]  /*1330*/  UIADD3 UR4, UPT, UPT, UR5, UR4, URZ ;  /* 0x0000000405047290 */ /* 0x000fcc000fffe0ff */
[----:B------:R-:W-:-:S07]  /*1340*/  IMAD.U32 R2, RZ, RZ, UR4 ;  /* 0x00000004ff027e24 */ /* 0x000fce000f8e00ff */
.L_x_18:
[----:B------:R-:W1:Y:S01]  /*1350*/  S2UR UR36, SR_CTAID.Z ;  /* 0x00000000002479c3 */ /* 0x000e620000002700 */
[----:B------:R-:W-:-:S09]  /*1360*/  UISETP.GE.AND UP0, UPT, UR19, 0x1, UPT ;  /* 0x000000011300788c */ /* 0x000fd2000bf06270 */
[----:B------:R-:W-:Y:S05]  /*1370*/  BRA.U !UP0, `(.L_x_19) ;  /* 0x0000000108d07547 */ /* 0x000fea000b800000 */
[----:B------:R-:W2:Y:S01]  /*1380*/  LDCU UR20, c[0x0][0xb0c] ;  /* 0x00016180ff1477ac */ /* 0x000ea20008000800 */
[----:B------:R-:W3:Y:S01]  /*1390*/  LDCU.128 UR12, c[0x0][0xb10] ;  /* 0x00016200ff0c77ac */ /* 0x000ee20008000c00 */
[----:B------:R-:W4:Y:S01]  /*13a0*/  LDCU UR6, c[0x0][0x370] ;  /* 0x00006e00ff0677ac */ /* 0x000f220008000800 */
[----:B------:R-:W1:Y:S01]  /*13b0*/  LDCU UR7, c[0x0][0x374] ;  /* 0x00006e80ff0777ac */ /* 0x000e620008000800 */
[----:B------:R-:W1:Y:S01]  /*13c0*/  LDCU UR21, c[0x0][0xb20] ;  /* 0x00016400ff1577ac */ /* 0x000e620008000800 */
[----:B--2---:R-:W-:Y:S02]  /*13d0*/  UISETP.NE.AND UP0, UPT, UR20, 0x1, UPT ;  /* 0x000000011400788c */ /* 0x004fe4000bf05270 */
[----:B---3--:R-:W-:Y:S01]  /*13e0*/  UIMAD.WIDE.U32 UR4, UR30, UR12, URZ ;  /* 0x0000000c1e0472a5 */ /* 0x008fe2000f8e00ff */
[----:B------:R-:W2:Y:S01]  /*13f0*/  LDCU.64 UR8, c[0x0][0xb28] ;  /* 0x00016500ff0877ac */ /* 0x000ea20008000a00 */
[----:B----4-:R-:W-:Y:S02]  /*1400*/  UIMAD.WIDE.U32 UR10, UR6, UR12, URZ ;  /* 0x0000000c060a72a5 */ /* 0x010fe4000f8e00ff */
[----:B------:R-:W-:-:S02]  /*1410*/  USHF.R.U32.HI UR5, URZ, UR13, UR5 ;  /* 0x0000000dff057299 */ /* 0x000fc40008011605 */
[----:B------:R-:W-:Y:S02]  /*1420*/  UISETP.NE.AND UP2, UPT, UR19, 0x1, UPT ;  /* 0x000000011300788c */ /* 0x000fe4000bf45270 */
[----:B------:R-:W-:Y:S01]  /*1430*/  USEL UR5, UR30, UR5, !UP0 ;  /* 0x000000051e057287 */ /* 0x000fe2000c000000 */
[----:B------:R-:W-:Y:S01]  /*1440*/  UMOV UR10, UR11 ;  /* 0x0000000b000a7c82 */ /* 0x000fe20008000000 */
[----:B------:R-:W-:Y:S02]  /*1450*/  UIMAD.WIDE.U32 UR16, UR31, UR15, URZ ;  /* 0x0000000f1f1072a5 */ /* 0x000fe4000f8e00ff */
[----:B------:R-:W-:Y:S02]  /*1460*/  @UP0 USHF.R.U32.HI UR6, URZ, UR13, UR10 ;  /* 0x0000000dff060299 */ /* 0x000fe4000801160a */
[----:B------:R-:W-:Y:S02]  /*1470*/  UISETP.NE.AND UP0, UPT, UR14, 0x1, UPT ;  /* 0x000000010e00788c */ /* 0x000fe4000bf05270 */
[----:B-1----:R-:W-:-:S02]  /*1480*/  UIMAD.WIDE.U32 UR10, UR7, UR15, URZ ;  /* 0x0000000f070a72a5 */ /* 0x002fc4000f8e00ff */
[----:B--2---:R-:W-:Y:S01]  /*1490*/  UIMAD.WIDE.U32 UR12, UR6, UR8, URZ ;  /* 0x00000008060c72a5 */ /* 0x004fe2000f8e00ff */
[----:B------:R-:W-:Y:S02]  /*14a0*/  UMOV UR4, UR17 ;  /* 0x0000001100047c82 */ /* 0x000fe40008000000 */
[----:B------:R-:W-:Y:S02]  /*14b0*/  USHF.R.U32.HI UR4, URZ, UR21, UR4 ;  /* 0x00000015ff047299 */ /* 0x000fe40008011604 */
[----:B------:R-:W-:Y:S02]  /*14c0*/  UMOV UR10, UR11 ;  /* 0x0000000b000a7c82 */ /* 0x000fe40008000000 */
[----:B------:R-:W-:Y:S01]  /*14d0*/  UMOV UR12, UR13 ;  /* 0x0000000d000c7c82 */ /* 0x000fe20008000000 */
[----:B------:R-:W-:Y:S02]  /*14e0*/  @UP0 USHF.R.U32.HI UR7, URZ, UR21, UR10 ;  /* 0x00000015ff070299 */ /* 0x000fe4000801160a */
[----:B------:R-:W-:-:S02]  /*14f0*/  USEL UR4, UR31, UR4, !UP0 ;  /* 0x000000041f047287 */ /* 0x000fc4000c000000 */
[----:B------:R-:W-:Y:S02]  /*1500*/  UIMAD.WIDE.U32 UR10, UR7, UR8, URZ ;  /* 0x00000008070a72a5 */ /* 0x000fe4000f8e00ff */
[----:B------:R-:W-:Y:S02]  /*1510*/  @UP2 USHF.R.U32.HI UR6, URZ, UR9, UR12 ;  /* 0x00000009ff062299 */ /* 0x000fe4000801160c */
[----:B------:R-:W-:-:S03]  /*1520*/  UIMAD.WIDE.U32 UR12, UR4, UR8, URZ ;  /* 0x00000008040c72a5 */ /* 0x000fc6000f8e00ff */
[----:B------:R-:W-:Y:S02]  /*1530*/  UMOV UR10, UR11 ;  /* 0x0000000b000a7c82 */ /* 0x000fe40008000000 */
[----:B------:R-:W-:Y:S02]  /*1540*/  @UP2 USHF.R.U32.HI UR7, URZ, UR9, UR10 ;  /* 0x00000009ff072299 */ /* 0x000fe4000801160a */
[----:B------:R-:W-:Y:S02]  /*1550*/  UIMAD UR10, UR6, UR19, URZ ;  /* 0x00000013060a72a4 */ /* 0x000fe4000f8e02ff */
[----:B------:R-:W-:-:S04]  /*1560*/  UIMAD UR7, UR7, UR19, URZ ;  /* 0x00000013070772a4 */ /* 0x000fc8000f8e02ff */
[----:B------:R-:W-:-:S03]  /*1570*/  UISETP.GE.AND UP0, UPT, UR4, UR7, UPT ;  /* 0x000000070400728c */ /* 0x000fc6000bf06270 */
[----:B------:R-:W-:Y:S01]  /*1580*/  UMOV UR7, UR13 ;  /* 0x0000000d00077c82 */ /* 0x000fe20008000000 */
[----:B------:R-:W-:Y:S02]  /*1590*/  UISETP.GE.OR UP0, UPT, UR5, UR10, UP0 ;  /* 0x0000000a0500728c */ /* 0x000fe40008706670 */
[----:B------:R-:W-:Y:S02]  /*15a0*/  UIMAD.WIDE.U32 UR10, UR5, UR8, URZ ;  /* 0x00000008050a72a5 */ /* 0x000fe4000f8e00ff */
[----:B------:R-:W-:Y:S02]  /*15b0*/  USHF.R.U32.HI UR7, URZ, UR9, UR7 ;  /* 0x00000009ff077299 */ /* 0x000fe40008011607 */
[----:B------:R-:W-:Y:S02]  /*15c0*/  UIADD3 UR10, UPT, UPT, -UR4, URZ, URZ ;  /* 0x000000ff040a7290 */ /* 0x000fe4000fffe1ff */
[----:B------:R-:W-:Y:S02]  /*15d0*/  USEL UR7, UR4, UR7, !UP2 ;  /* 0x0000000704077287 */ /* 0x000fe4000d000000 */
[----:B------:R-:W-:Y:S01]  /*15e0*/  UIMAD UR10, UR14, UR10, UR31 ;  /* 0x0000000a0e0a72a4 */ /* 0x000fe2000f8e021f */
[----:B------:R-:W-:Y:S01]  /*15f0*/  @!UP0 UMOV UR8, UR11 ;  /* 0x0000000b00088c82 */ /* 0x000fe20008000000 */
[----:B------:R-:W-:-:S02]  /*1600*/  UIADD3 UR11, UPT, UPT, -UR5, URZ, URZ ;  /* 0x000000ff050b7290 */ /* 0x000fc4000fffe1ff */
[----:B------:R-:W-:Y:S02]  /*1610*/  @!UP0 USHF.R.U32.HI UR8, URZ, UR9, UR8 ;  /* 0x00000009ff088299 */ /* 0x000fe40008011608 */
[----:B------:R-:W-:Y:S02]  /*1620*/  UIADD3 UR9, UPT, UPT, -UR7, URZ, URZ ;  /* 0x000000ff07097290 */ /* 0x000fe4000fffe1ff */
[----:B------:R-:W-:Y:S02]  /*1630*/  @!UP0 USEL UR8, UR5, UR8, !UP2 ;  /* 0x0000000805088287 */ /* 0x000fe4000d000000 */
[----:B------:R-:W-:Y:S02]  /*1640*/  UIMAD UR9, UR19, UR9, UR4 ;  /* 0x00000009130972a4 */ /* 0x000fe4000f8e0204 */
[----:B------:R-:W-:Y:S02]  /*1650*/  @!UP0 UIADD3 UR7, UPT, UPT, UR7, -UR8, URZ ;  /* 0x8000000807078290 */ /* 0x000fe4000fffe0ff */
[----:B------:R-:W-:-:S02]  /*1660*/  @!UP0 UIMAD UR6, UR9, UR6, UR8 ;  /* 0x00000006090682a4 */ /* 0x000fc4000f8e0208 */
[----:B------:R-:W-:Y:S02]  /*1670*/  @!UP0 UIMAD UR4, UR7, UR19, UR5 ;  /* 0x00000013070482a4 */ /* 0x000fe4000f8e0205 */
[----:B------:R-:W-:Y:S02]  /*1680*/  UIMAD UR30, UR20, UR11, UR30 ;  /* 0x0000000b141e72a4 */ /* 0x000fe4000f8e021e */
[----:B------:R-:W-:Y:S01]  /*1690*/  UIMAD UR31, UR4, UR14, UR10 ;  /* 0x0000000e041f72a4 */ /* 0x000fe2000f8e020a */
[----:B------:R-:W-:Y:S02]  /*16a0*/  @!UP0 UMOV UR5, UR6 ;  /* 0x0000000600058c82 */ /* 0x000fe40008000000 */
[----:B------:R-:W-:-:S12]  /*16b0*/  UIMAD UR30, UR5, UR20, UR30 ;  /* 0x00000014051e72a4 */ /* 0x000fd8000f8e021e */
.L_x_19:
[----:B------:R-:W-:-:S09]  /*16c0*/  UISETP.NE.AND UP0, UPT, UR22, 0x1, UPT ;  /* 0x000000011600788c */ /* 0x000fd2000bf05270 */
[----:B------:R-:W-:Y:S05]  /*16d0*/  BRA.U UP0, `(.L_x_20) ;  /* 0x0000000100407547 */ /* 0x000fea000b800000 */
[----:B------:R-:W2:Y:S01]  /*16e0*/  LDCU.128 UR8, c[0x0][0xb10] ;  /* 0x00016200ff0877ac */ /* 0x000ea20008000c00 */
[----:B------:R-:W3:Y:S01]  /*16f0*/  LDCU UR12, c[0x0][0xb0c] ;  /* 0x00016180ff0c77ac */ /* 0x000ee20008000800 */
[----:B------:R-:W4:Y:S01]  /*1700*/  LDCU UR13, c[0x0][0xb20] ;  /* 0x00016400ff0d77ac */ /* 0x000f220008000800 */
[----:B--2---:R-:W-:Y:S02]  /*1710*/  UIMAD.WIDE.U32 UR4, UR30, UR8, URZ ;  /* 0x000000081e0472a5 */ /* 0x004fe4000f8e00ff */
[----:B------:R-:W-:Y:S02]  /*1720*/  UIMAD.WIDE.U32 UR6, UR31, UR11, URZ ;  /* 0x0000000b1f0672a5 */ /* 0x000fe4000f8e00ff */
[----:B---3--:R-:W-:Y:S02]  /*1730*/  UISETP.NE.AND UP0, UPT, UR12, 0x1, UPT ;  /* 0x000000010c00788c */ /* 0x008fe4000bf05270 */
[----:B------:R-:W-:-:S03]  /*1740*/  USHF.R.U32.HI UR5, URZ, UR9, UR5 ;  /* 0x00000009ff057299 */ /* 0x000fc60008011605 */
[----:B------:R-:W-:Y:S01]  /*1750*/  UMOV UR4, UR7 ;  /* 0x0000000700047c82 */ /* 0x000fe20008000000 */
[----:B------:R-:W-:Y:S02]  /*1760*/  USEL UR5, UR30, UR5, !UP0 ;  /* 0x000000051e057287 */ /* 0x000fe4000c000000 */
[----:B------:R-:W-:Y:S02]  /*1770*/  UISETP.NE.AND UP0, UPT, UR10, 0x1, UPT ;  /* 0x000000010a00788c */ /* 0x000fe4000bf05270 */
[----:B----4-:R-:W-:-:S04]  /*1780*/  USHF.R.U32.HI UR4, URZ, UR13, UR4 ;  /* 0x0000000dff047299 */ /* 0x010fc80008011604 */
[----:B------:R-:W-:-:S04]  /*1790*/  USEL UR4, UR31, UR4, !UP0 ;  /* 0x000000041f047287 */ /* 0x000fc8000c000000 */
[----:B------:R-:W-:Y:S02]  /*17a0*/  UIADD3 UR6, UPT, UPT, UR5, -UR4, URZ ;  /* 0x8000000405067290 */ /* 0x000fe4000fffe0ff */
[----:B------:R-:W-:Y:S02]  /*17b0*/  UIADD3 UR4, UPT, UPT, -UR5, UR4, URZ ;  /* 0x0000000405047290 */ /* 0x000fe4000fffe1ff */
[----:B------:R-:W-:Y:S02]  /*17c0*/  UIMAD UR31, UR6, UR10, UR31 ;  /* 0x0000000a061f72a4 */ /* 0x000fe4000f8e021f */
[----:B------:R-:W-:-:S12]  /*17d0*/  UIMAD UR30, UR4, UR12, UR30 ;  /* 0x0000000c041e72a4 */ /* 0x000fd8000f8e021e */
.L_x_20:
[----:B------:R-:W-:Y:S01]  /*17e0*/  UISETP.NE.AND UP0, UPT, UR18, 0x2, UPT ;  /* 0x000000021200788c */ /* 0x000fe2000bf05270 */
[----:B------:R-:W-:Y:S09]  /*17f0*/  BRA.U !UP6, `(.L_x_21) ;  /* 0x000000010e0c7547 */ /* 0x000ff2000b800000 */
[----:B------:R-:W-:Y:S01]  /*1800*/  UCGABAR_WAIT ;  /* 0x0000000000007dc7 */ /* 0x000fe20008000000 */
[----:B------:R-:W-:Y:S01]  /*1810*/  CCTL.IVALL ;  /* 0x00000000ff00798f */ /* 0x000fe20002000000 */
[----:B------:R-:W-:Y:S05]  /*1820*/  BRA `(.L_x_22) ;  /* 0x0000000000047947 */ /* 0x000fea0003800000 */
.L_x_21:
[----:B------:R-:W-:Y:S06]  /*1830*/  BAR.SYNC.DEFER_BLOCKING 0x0 ;  /* 0x0000000000007b1d */ /* 0x000fec0000010000 */
.L_x_22:
[----:B------:R-:W-:Y:S05]  /*1840*/  BRA.U UP0, `(.L_x_23) ;  /* 0x0000001d00087547 */ /* 0x000fea000b800000 */
[----:B------:R-:W2:Y:S01]  /*1850*/  LDCU UR6, c[0x0][0x38c] ;  /* 0x00007180ff0677ac */ /* 0x000ea20008000800 */
[----:B------:R-:W-:Y:S01]  /*1860*/  PLOP3.LUT P1, PT, PT, PT, UP3, 0x80, 0x8 ;  /* 0x000000000008781c */ /* 0x000fe20003f2f038 */
[----:B------:R-:W-:Y:S01]  /*1870*/  IMAD.MOV.U32 R12, RZ, RZ, 0x1 ;  /* 0x00000001ff0c7424 */ /* 0x000fe200078e00ff */
[----:B------:R-:W-:Y:S01]  /*1880*/  ISETP.EQ.OR P2, PT, R0, RZ, P3 ;  /* 0x000000ff0000720c */ /* 0x000fe20001f42670 */
[----:B------:R-:W-:Y:S01]  /*1890*/  UISETP.NE.AND UP1, UPT, UR18, URZ, UPT ;  /* 0x000000ff1200728c */ /* 0x000fe2000bf25270 */
[----:B------:R-:W-:Y:S01]  /*18a0*/  PLOP3.LUT P1, PT, P1, PT, PT, 0x8, 0x80 ;  /* 0x000000000080781c */ /* 0x000fe20000f2e170 */
[----:B------:R-:W-:Y:S01]  /*18b0*/  USEL UR25, URZ, 0x1, UP4 ;  /* 0x00000001ff197887 */ /* 0x000fe2000a000000 */
[----:B------:R-:W-:Y:S01]  /*18c0*/  CS2R R10, SRZ ;  /* 0x00000000000a7805 */ /* 0x000fe2000001ff00 */
[----:B------:R-:W-:Y:S01]  /*18d0*/  IMAD.MOV.U32 R9, RZ, RZ, RZ ;  /* 0x000000ffff097224 */ /* 0x000fe200078e00ff */
[----:B------:R-:W3:Y:S01]  /*18e0*/  LDCU UR39, c[0x0][0x370] ;  /* 0x00006e00ff2777ac */ /* 0x000ee20008000800 */
[----:B------:R-:W-:Y:S01]  /*18f0*/  IMAD.MOV.U32 R8, RZ, RZ, 0x1 ;  /* 0x00000001ff087424 */ /* 0x000fe200078e00ff */
[----:B------:R-:W4:Y:S01]  /*1900*/  LDCU.64 UR28, c[0x0][0x348] ;  /* 0x00006900ff1c77ac */ /* 0x000f220008000a00 */
[----:B------:R-:W-:-:S02]  /*1910*/  USHF.R.U32.HI UR44, URZ, 0x5, UR24 ;  /* 0x00000005ff2c7899 */ /* 0x000fc40008011618 */
[----:B--2---:R-:W-:Y:S02]  /*1920*/  UIADD3 UR5, UPT, UPT, UR6, 0x1f, URZ ;  /* 0x0000001f06057890 */ /* 0x004fe4000fffe0ff */
[----:B------:R-:W-:Y:S02]  /*1930*/  UIADD3 UR46, UPT, UPT, UR6, 0x3e, URZ ;  /* 0x0000003e062e7890 */ /* 0x000fe4000fffe0ff */
[----:B------:R-:W-:Y:S01]  /*1940*/  USHF.R.S32.HI UR4, URZ, 0x1f, UR5 ;  /* 0x0000001fff047899 */ /* 0x000fe20008011405 */
[----:B------:R-:W2:Y:S03]  /*1950*/  LDCU UR38, c[0x0][0x374] ;  /* 0x00006e80ff2677ac */ /* 0x000ea60008000800 */
[----:B------:R-:W-:Y:S02]  /*1960*/  ULEA.HI UR4, UR4, UR5, URZ, 0x5 ;  /* 0x0000000504047291 */ /* 0x000fe4000f8f28ff */
[----:B------:R-:W-:-:S02]  /*1970*/  USEL UR25, UR25, 0x2, UP1 ;  /* 0x0000000219197887 */ /* 0x000fc40008800000 */
[----:B------:R-:W-:Y:S02]  /*1980*/  USHF.R.S32.HI UR41, URZ, 0x5, UR4 ;  /* 0x00000005ff297899 */ /* 0x000fe40008011404 */
[----:B------:R-:W-:Y:S02]  /*1990*/  UIADD3 UR4, UPT, UPT, UR6, -0x1, URZ ;  /* 0xffffffff06047890 */ /* 0x000fe4000fffe0ff */
[----:B------:R-:W-:Y:S02]  /*19a0*/  UISETP.LT.U32.AND UP0, UPT, UR41, 0x14, UPT ;  /* 0x000000142900788c */ /* 0x000fe4000bf01070 */
[----:B------:R-:W-:Y:S02]  /*19b0*/  UISETP.GE.U32.AND UP2, UPT, UR4, -0x3f, UPT ;  /* 0xffffffc10400788c */ /* 0x000fe4000bf46070 */
[----:B------:R-:W-:Y:S01]  /*19c0*/  USEL UR40, UR41, 0x14, UP0 ;  /* 0x0000001429287887 */ /* 0x000fe20008000000 */
[----:B------:R-:W-:-:S03]  /*19d0*/  UMOV UR5, URZ ;  /* 0x000000ff00057c82 */ /* 0x000fc60008000000 */
[----:B------:R-:W-:Y:S02]  /*19e0*/  UIADD3 UR21, UPT, UPT, UR40, -0x1, URZ ;  /* 0xffffffff28157890 */ /* 0x000fe4000fffe0ff */
[----:B------:R-:W-:-:S03]  /*19f0*/  UIADD3 UR43, UPT, UPT, UR41, -UR40, URZ ;  /* 0x80000028292b7290 */ /* 0x000fc6000fffe0ff */
[----:B------:R-:W-:-:S04]  /*1a00*/  @UP2 UIADD3 UR21, UPT, UPT, UR40, URZ, URZ ;  /* 0x000000ff28152290 */ /* 0x000fc8000fffe0ff */
[----:B--234-:R-:W-:-:S12]  /*1a10*/  UIADD3 UR21, UPT, UPT, UR21, 0x1, URZ ;  /* 0x0000000115157890 */ /* 0x01cfd8000fffe0ff */
.L_x_43:
[----:B------:R-:W-:Y:S01]  /*1a20*/  UISETP.NE.AND UP0, UPT, UR45, URZ, UPT ;  /* 0x000000ff2d00728c */ /* 0x000fe2000bf05270 */
[----:B------:R-:W2:Y:S08]  /*1a30*/  S2UR UR45, SR_CgaCtaId ;  /* 0x00000000002d79c3 */ /* 0x000eb00000008800 */
[----:B------:R-:W-:Y:S05]  /*1a40*/  BRA.U UP0, `(.L_x_24) ;  /* 0x0000000100347547 */ /* 0x000fea000b800000 */
[----:B------:R-:W3:Y:S01]  /*1a50*/  S2R R0, SR_CgaCtaId ;  /* 0x0000000000007919 */ /* 0x000ee20000008800 */
[----:B------:R-:W-:-:S04]  /*1a60*/  MOV R2, 0x400 ;  /* 0x0000040000027802 */ /* 0x000fc80000000f00 */
[----:B---3--:R-:W-:Y:S02]  /*1a70*/  LEA R0, R0, R2, 0x18 ;  /* 0x0000000200007211 */ /* 0x008fe400078ec0ff */
[----:B------:R-:W-:-:S03]  /*1a80*/  SHF.L.U32 R2, R8, 0x1f, RZ ;  /* 0x0000001f08027819 */ /* 0x000fc600000006ff */
[----:B------:R-:W-:-:S04]  /*1a90*/  IMAD R0, R9, 0x8, R0 ;  /* 0x0000000809007824 */ /* 0x000fc800078e0200 */
[----:B------:R-:W3:Y:S02]  /*1aa0*/  SYNCS.PHASECHK.TRANS64.TRYWAIT P0, [R0+URZ+0x200], R2 ;  /* 0x00020002000075a7 */ /* 0x000ee400080011ff */
[----:B---3--:R-:W-:Y:S05]  /*1ab0*/  @!P0 BRA `(.L_x_25) ;  /* 0x0000008400c08947 */ /* 0x008fea0003800000 */
.L_x_149:
[----:B------:R-:W-:Y:S01]  /*1ac0*/  VIADD R9, R9, 0x1 ;  /* 0x0000000109097836 */ /* 0x000fe20000000000 */
[----:B------:R3:W-:Y:S04]  /*1ad0*/  SYNCS.ARRIVE.TRANS64.A1T0 RZ, [R0+URZ+0x1f0], RZ ;  /* 0x0001f0ff00ff79a7 */ /* 0x0007e800081000ff */
[----:B------:R-:W-:-:S04]  /*1ae0*/  ISETP.NE.AND P0, PT, R9, 0x2, PT ;  /* 0x000000020900780c */ /* 0x000fc80003f05270 */
[----:B------:R-:W-:Y:S02]  /*1af0*/  SEL R9, R9, RZ, P0 ;  /* 0x000000ff09097207 */ /* 0x000fe40000000000 */
[----:B---3--:R-:W-:-:S04]  /*1b00*/  SEL R0, RZ, 0x1, P0 ;  /* 0x00000001ff007807 */ /* 0x008fc80000000000 */
[----:B------:R-:W-:-:S07]  /*1b10*/  LOP3.LUT R8, R8, R0, RZ, 0x3c, !PT ;  /* 0x0000000008087212 */ /* 0x000fce00078e3cff */
.L_x_24:
[----:B------:R-:W-:Y:S01]  /*1b20*/  UMOV UR6, 0x400 ;  /* 0x0000040000067882 */ /* 0x000fe20000000000 */
[----:B------:R-:W-:Y:S01]  /*1b30*/  SHF.L.U32 R0, R12, 0x1f, RZ ;  /* 0x0000001f0c007819 */ /* 0x000fe200000006ff */
[----:B--2---:R-:W-:Y:S02]  /*1b40*/  ULEA UR6, UR45, UR6, 0x18 ;  /* 0x000000062d067291 */ /* 0x004fe4000f8ec0ff */
[----:B------:R-:W-:Y:S02]  /*1b50*/  UISETP.GE.U32.AND UP0, UPT, UR46, 0x3f, UPT ;  /* 0x0000003f2e00788c */ /* 0x000fe4000bf06070 */
[----:B------:R-:W-:Y:S02]  /*1b60*/  ULEA UR4, UR5, UR6, 0x3 ;  /* 0x0000000605047291 */ /* 0x000fe4000f8e18ff */
[----:B------:R-:W-:Y:S02]  /*1b70*/  USHF.L.U32 UR35, UR30, 0x6, URZ ;  /* 0x000000061e237899 */ /* 0x000fe400080006ff */
[----:B------:R-:W-:Y:S01]  /*1b80*/  ULEA UR11, UR31, UR44, 0x8 ;  /* 0x0000002c1f0b7291 */ /* 0x000fe2000f8e40ff */
[----:B------:R-:W-:-:S04]  /*1b90*/  UMOV UR13, URZ ;  /* 0x000000ff000d7c82 */ /* 0x000fc80008000000 */
[----:B------:R2:W3:Y:S01]  /*1ba0*/  SYNCS.PHASECHK.TRANS64.TRYWAIT P0, [UR4+0xa0], R0 ;  /* 0x0000a000ff0075a7 */ /* 0x0004e20008001104 */
[----:B------:R-:W-:Y:S06]  /*1bb0*/  BRA.U !UP0, `(.L_x_26) ;  /* 0x0000000108bc7547 */ /* 0x000fec000b800000 */
[----:B------:R-:W-:Y:S01]  /*1bc0*/  UMOV UR7, URZ ;  /* 0x000000ff00077c82 */ /* 0x000fe20008000000 */
[----:B------:R-:W-:-:S05]  /*1bd0*/  UMOV UR4, UR5 ;  /* 0x0000000500047c82 */ /* 0x000fca0008000000 */
.L_x_32:
[----:B------:R-:W-:Y:S01]  /*1be0*/  ULEA UR33, UR4, UR6, 0x3 ;  /* 0x0000000604217291 */ /* 0x000fe2000f8e18ff */
[----:B---3--:R-:W-:Y:S01]  /*1bf0*/  @!P3 MOV R2, 0x2800 ;  /* 0x000028000002b802 */ /* 0x008fe20000000f00 */
[----:B-1-34-:R-:W-:Y:S10]  /*1c00*/  @P0 BRA `(.L_x_27) ;  /* 0x00000000000c0947 */ /* 0x01aff40003800000 */
[----:B------:R-:W-:-:S04]  /*1c10*/  SHF.L.U32 R3, R12, 0x1f, RZ ;  /* 0x0000001f0c037819 */ /* 0x000fc800000006ff */
[----:B------:R-:W3:Y:S02]  /*1c20*/  SYNCS.PHASECHK.TRANS64.TRYWAIT P0, [UR33+0xa0], R3 ;  /* 0x0000a003ff0075a7 */ /* 0x000ee40008001121 */
[----:B---3--:R-:W-:Y:S05]  /*1c30*/  @!P0 BRA `(.L_x_28) ;  /* 0x0000008400748947 */ /* 0x008fea0003800000 */
.L_x_27:
[----:B------:R3:W-:Y:S01]  /*1c40*/  @!P3 SYNCS.ARRIVE.TRANS64 RZ, [UR33], R2 ;  /* 0x00000002ffffb9a7 */ /* 0x0007e20008000021 */
[----:B------:R-:W-:-:S04]  /*1c50*/  ULOP3.LUT UR5, UR25, 0x2, URZ, 0xfc, !UPT ;  /* 0x0000000219057892 */ /* 0x000fc8000f8efcff */
[----:B------:R-:W-:-:S09]  /*1c60*/  UISETP.NE.AND UP0, UPT, UR5, 0x2, UPT ;  /* 0x000000020500788c */ /* 0x000fd2000bf05270 */
[----:B------:R-:W-:Y:S05]  /*1c70*/  BRA.U UP0, `(.L_x_29) ;  /* 0x0000000100047547 */ /* 0x000fea000b800000 */
[----:B-1----:R-:W-:Y:S05]  /*1c80*/  BPT.TRAP 0x1 ;  /* 0x000000040000795c */ /* 0x002fea0000300000 */
.L_x_29:
[----:B------:R-:W-:Y:S04]  /*1c90*/  BSSY.RECONVERGENT B0, `(.L_x_30) ;  /* 0x0000003000007945 */ /* 0x000fe80003800200 */
[----:B------:R-:W-:Y:S05]  /*1ca0*/  @P2 BRA `(.L_x_31) ;  /* 0x0000000000042947 */ /* 0x000fea0003800000 */
[----:B-1----:R-:W-:Y:S05]  /*1cb0*/  BPT.TRAP 0x1 ;  /* 0x000000040000795c */ /* 0x002fea0000300000 */
.L_x_31:
[----:B-1----:R-:W-:Y:S05]  /*1cc0*/  BSYNC.RECONVERGENT B0 ;  /* 0x0000000000007941 */ /* 0x002fea0003800200 */
.L_x_30:
[----:B------:R-:W-:Y:S02]  /*1cd0*/  UIADD3 UR5, UPT, UPT, UR4, 0x1, URZ ;  /* 0x0000000104057890 */ /* 0x000fe4000fffe0ff */
[----:B------:R-:W-:Y:S02]  /*1ce0*/  USHF.L.U32 UR34, UR7, 0x5, URZ ;  /* 0x0000000507227899 */ /* 0x000fe400080006ff */
[----:B------:R-:W-:Y:S02]  /*1cf0*/  UISETP.NE.AND UP0, UPT, UR5, 0x14, UPT ;  /* 0x000000140500788c */ /* 0x000fe4000bf05270 */
[----:B------:R-:W-:Y:S02]  /*1d00*/  UIADD3 UR7, UPT, UPT, UR7, 0x1, URZ ;  /* 0x0000000107077890 */ /* 0x000fe4000fffe0ff */
[----:B------:R-:W-:Y:S02]  /*1d10*/  USEL UR9, URZ, 0x1, UP0 ;  /* 0x00000001ff097887 */ /* 0x000fe40008000000 */
[----:B------:R-:W-:-:S02]  /*1d20*/  USEL UR5, UR5, URZ, UP0 ;  /* 0x000000ff05057287 */ /* 0x000fc40008000000 */
[----:B------:R-:W-:Y:S02]  /*1d30*/  UIADD3 UR14, UP0, UPT, UR28, 0x180, URZ ;  /* 0x000001801c0e7890 */ /* 0x000fe4000ff1e0ff */
[----:B------:R-:W-:Y:S01]  /*1d40*/  ULEA UR8, UR5, UR6, 0x3 ;  /* 0x0000000605087291 */ /* 0x000fe2000f8e18ff */
[----:B------:R-:W-:Y:S01]  /*1d50*/  LOP3.LUT R12, R12, UR9, RZ, 0x3c, !PT ;  /* 0x000000090c0c7c12 */ /* 0x000fe2000f8e3cff */
[----:B------:R-:W-:Y:S02]  /*1d60*/  ULEA UR32, UR4, UR6, 0xb ;  /* 0x0000000604207291 */ /* 0x000fe4000f8e58ff */
[----:B------:R-:W-:Y:S01]  /*1d70*/  UIADD3 UR16, UP1, UPT, UR28, 0x80, URZ ;  /* 0x000000801c107890 */ /* 0x000fe2000ff3e0ff */
[----:B--2---:R-:W-:Y:S01]  /*1d80*/  SHF.L.U32 R0, R12, 0x1f, RZ ;  /* 0x0000001f0c007819 */ /* 0x004fe200000006ff */
[----:B------:R-:W-:Y:S02]  /*1d90*/  UIADD3.X UR15, UPT, UPT, URZ, UR29, URZ, UP0, !UPT ;  /* 0x0000001dff0f7290 */ /* 0x000fe400087fe4ff */
[----:B------:R-:W-:Y:S01]  /*1da0*/  UISETP.NE.AND UP0, UPT, UR7, UR21, UPT ;  /* 0x000000150700728c */ /* 0x000fe2000bf05270 */
[----:B------:R4:W1:Y:S01]  /*1db0*/  SYNCS.PHASECHK.TRANS64.TRYWAIT P0, [UR8+0xa0], R0 ;  /* 0x0000a000ff0075a7 */ /* 0x0008620008001108 */
[----:B------:R-:W-:-:S02]  /*1dc0*/  ULEA UR8, UR4, UR24, 0xd ;  /* 0x0000001804087291 */ /* 0x000fc4000f8e68ff */
[----:B------:R-:W-:Y:S02]  /*1dd0*/  UIADD3.X UR17, UPT, UPT, URZ, UR29, URZ, UP1, !UPT ;  /* 0x0000001dff117290 */ /* 0x000fe40008ffe4ff */
[----:B------:R-:W-:Y:S02]  /*1de0*/  UIADD3 UR32, UPT, UPT, UR32, 0x6600, URZ ;  /* 0x0000660020207890 */ /* 0x000fe4000fffe0ff */
[----:B------:R-:W-:Y:S01]  /*1df0*/  UIADD3 UR8, UPT, UPT, UR6, 0x10600, UR8 ;  /* 0x0001060006087890 */ /* 0x000fe2000fffe008 */
[----:B------:R-:W-:Y:S01]  /*1e00*/  UMOV UR18, 0x0 ;  /* 0x0000000000127882 */ /* 0x000fe20000000000 */
[----:B------:R-:W-:Y:S01]  /*1e10*/  UMOV UR19, 0x10000000 ;  /* 0x1000000000137882 */ /* 0x000fe20000000000 */
[----:B------:R-:W-:Y:S01]  /*1e20*/  UMOV UR4, 0x30000 ;  /* 0x0003000000047882 */ /* 0x000fe20000000000 */
[----:B------:R-:W-:Y:S01]  /*1e30*/  UMOV UR12, UR36 ;  /* 0x00000024000c7c82 */ /* 0x000fe20008000000 */
[----:B------:R-:W-:Y:S01]  /*1e40*/  UMOV UR9, UR33 ;  /* 0x0000002100097c82 */ /* 0x000fe20008000000 */
[----:B------:R-:W-:Y:S01]  /*1e50*/  UMOV UR10, UR34 ;  /* 0x00000022000a7c82 */ /* 0x000fe20008000000 */
[----:B------:R-:W-:Y:S01]  /*1e60*/  UTMALDG.3D [UR32], [UR16], desc[UR18] ;  /* 0x00001220100075b4 */ /* 0x000fe20008011000 */
[----:B------:R-:W-:Y:S01]  /*1e70*/  UMOV UR13, UR21 ;  /* 0x00000015000d7c82 */ /* 0x000fe20008000000 */
[----:B------:R2:W-:Y:S02]  /*1e80*/  UTMALDG.3D.MULTICAST [UR8], [UR14], UR4, desc[UR18] ;  /* 0x000012080e0073b4 */ /* 0x0005e40008011804 */
[----:B--2---:R-:W-:Y:S01]  /*1e90*/  UMOV UR4, UR5 ;  /* 0x0000000500047c82 */ /* 0x004fe20008000000 */
[----:B------:R-:W-:Y:S05]  /*1ea0*/  BRA.U UP0, `(.L_x_32) ;  /* 0xfffffffd004c7547 */ /* 0x000fea000b83ffff */
.L_x_26:
[----:B------:R-:W-:Y:S01]  /*1eb0*/  ULEA UR4, UR5, UR6, 0x3 ;  /* 0x0000000605047291 */ /* 0x000fe2000f8e18ff */
[----:B--2-4-:R-:W-:Y:S01]  /*1ec0*/  SHF.L.U32 R0, R12, 0x1f, RZ ;  /* 0x0000001f0c007819 */ /* 0x014fe200000006ff */
[----:B------:R-:W-:Y:S01]  /*1ed0*/  @!P1 SYNCS.ARRIVE.TRANS64.A1T0 RZ, [UR6+0x188], RZ ;  /* 0x000188ffffff99a7 */ /* 0x000fe20008100006 */
[----:B------:R-:W-:-:S06]  /*1ee0*/  UISETP.GT.AND UP0, UPT, UR41, UR40, UPT ;  /* 0x000000282900728c */ /* 0x000fcc000bf04270 */
[----:B-1-3--:R1:W2:Y:S03]  /*1ef0*/  SYNCS.PHASECHK.TRANS64.TRYWAIT P0, [UR4+0xa0], R0 ;  /* 0x0000a000ff0075a7 */ /* 0x00a2a60008001104 */
[----:B------:R-:W-:Y:S05]  /*1f00*/  BRA.U !UP0, `(.L_x_33) ;  /* 0x0000000108c07547 */ /* 0x000fea000b800000 */
[----:B------:R-:W-:Y:S01]  /*1f10*/  UIADD3 UR26, UPT, UPT, UR43, UR13, URZ ;  /* 0x0000000d2b1a7290 */ /* 0x000fe2000fffe0ff */
[----:B------:R-:W-:-:S11]  /*1f20*/  UMOV UR4, UR5 ;  /* 0x0000000500047c82 */ /* 0x000fd60008000000 */
.L_x_39:
[----:B------:R-:W-:Y:S01]  /*1f30*/  ULEA UR17, UR4, UR6, 0x3 ;  /* 0x0000000604117291 */ /* 0x000fe2000f8e18ff */
[----:B--2---:R-:W-:Y:S01]  /*1f40*/  @!P3 MOV R2, 0x2800 ;  /* 0x000028000002b802 */ /* 0x004fe20000000f00 */
[----:B--234-:R-:W-:Y:S10]  /*1f50*/  @P0 BRA `(.L_x_34) ;  /* 0x00000000000c0947 */ /* 0x01cff40003800000 */
[----:B------:R-:W-:-:S04]  /*1f60*/  SHF.L.U32 R3, R12, 0x1f, RZ ;  /* 0x0000001f0c037819 */ /* 0x000fc800000006ff */
[----:B------:R-:W2:Y:S02]  /*1f70*/  SYNCS.PHASECHK.TRANS64.TRYWAIT P0, [UR17+0xa0], R3 ;  /* 0x0000a003ff0075a7 */ /* 0x000ea40008001111 */
[----:B--2---:R-:W-:Y:S05]  /*1f80*/  @!P0 BRA `(.L_x_35) ;  /* 0x0000008000b88947 */ /* 0x004fea0003800000 */
.L_x_34:
[----:B------:R2:W-:Y:S01]  /*1f90*/  @!P3 SYNCS.ARRIVE.TRANS64 RZ, [UR17], R2 ;  /* 0x00000002ffffb9a7 */ /* 0x0005e20008000011 */
[----:B------:R-:W-:-:S04]  /*1fa0*/  ULOP3.LUT UR5, UR25, 0x2, URZ, 0xfc, !UPT ;  /* 0x0000000219057892 */ /* 0x000fc8000f8efcff */
[----:B------:R-:W-:-:S09]  /*1fb0*/  UISETP.NE.AND UP0, UPT, UR5, 0x2, UPT ;  /* 0x000000020500788c */ /* 0x000fd2000bf05270 */
[----:B------:R-:W-:Y:S05]  /*1fc0*/  BRA.U UP0, `(.L_x_36) ;  /* 0x0000000100047547 */ /* 0x000fea000b800000 */
[----:B------:R-:W-:Y:S05]  /*1fd0*/  BPT.TRAP 0x1 ;  /* 0x000000040000795c */ /* 0x000fea0000300000 */
.L_x_36:
[----:B------:R-:W-:Y:S04]  /*1fe0*/  BSSY.RECONVERGENT B0, `(.L_x_37) ;  /* 0x0000003000007945 */ /* 0x000fe80003800200 */
[----:B------:R-:W-:Y:S05]  /*1ff0*/  @P2 BRA `(.L_x_38) ;  /* 0x0000000000042947 */ /* 0x000fea0003800000 */
[----:B------:R-:W-:Y:S05]  /*2000*/  BPT.TRAP 0x1 ;  /* 0x000000040000795c */ /* 0x000fea0000300000 */
.L_x_38:
[----:B------:R-:W-:Y:S05]  /*2010*/  BSYNC.RECONVERGENT B0 ;  /* 0x0000000000007941 */ /* 0x000fea0003800200 */
.L_x_37:
[----:B------:R-:W-:Y:S02]  /*2020*/  UIADD3 UR5, UPT, UPT, UR4, 0x1, URZ ;  /* 0x0000000104057890 */ /* 0x000fe4000fffe0ff */
[----:B------:R-:W-:Y:S02]  /*2030*/  USHF.L.U32 UR18, UR13, 0x5, URZ ;  /* 0x000000050d127899 */ /* 0x000fe400080006ff */
[----:B------:R-:W-:Y:S02]  /*2040*/  UISETP.NE.AND UP0, UPT, UR5, 0x14, UPT ;  /* 0x000000140500788c */ /* 0x000fe4000bf05270 */
[----:B------:R-:W-:Y:S02]  /*2050*/  UIADD3 UR13, UPT, UPT, UR13, 0x1, URZ ;  /* 0x000000010d0d7890 */ /* 0x000fe4000fffe0ff */
[----:B------:R-:W-:Y:S02]  /*2060*/  USEL UR8, URZ, 0x1, UP0 ;  /* 0x00000001ff087887 */ /* 0x000fe40008000000 */
[----:B------:R-:W-:-:S02]  /*2070*/  USEL UR5, UR5, URZ, UP0 ;  /* 0x000000ff05057287 */ /* 0x000fc40008000000 */
[----:B------:R-:W-:Y:S02]  /*2080*/  UIADD3 UR14, UP0, UPT, UR28, 0x180, URZ ;  /* 0x000001801c0e7890 */ /* 0x000fe4000ff1e0ff */
[----:B------:R-:W-:Y:S01]  /*2090*/  LOP3.LUT R12, R12, UR8, RZ, 0x3c, !PT ;  /* 0x000000080c0c7c12 */ /* 0x000fe2000f8e3cff */
[----:B------:R-:W-:Y:S02]  /*20a0*/  ULEA UR16, UR4, UR6, 0xb ;  /* 0x0000000604107291 */ /* 0x000fe4000f8e58ff */
[----:B------:R-:W-:Y:S01]  /*20b0*/  UIADD3 UR22, UP1, UPT, UR28, 0x80, URZ ;  /* 0x000000801c167890 */ /* 0x000fe2000ff3e0ff */
[----:B-1----:R-:W-:Y:S01]  /*20c0*/  SHF.L.U32 R0, R12, 0x1f, RZ ;  /* 0x0000001f0c007819 */ /* 0x002fe200000006ff */
[----:B------:R-:W-:Y:S02]  /*20d0*/  UIADD3.X UR15, UPT, UPT, URZ, UR29, URZ, UP0, !UPT ;  /* 0x0000001dff0f7290 */ /* 0x000fe400087fe4ff */
[----:B------:R-:W-:Y:S02]  /*20e0*/  ULEA UR8, UR4, UR24, 0xd ;  /* 0x0000001804087291 */ /* 0x000fe4000f8e68ff */
[----:B------:R-:W-:-:S02]  /*20f0*/  UISETP.NE.AND UP0, UPT, UR13, UR26, UPT ;  /* 0x0000001a0d00728c */ /* 0x000fc4000bf05270 */
[----:B------:R-:W-:Y:S02]  /*2100*/  ULEA UR7, UR5, UR6, 0x3 ;  /* 0x0000000605077291 */ /* 0x000fe4000f8e18ff */
[----:B------:R-:W-:Y:S02]  /*2110*/  UIADD3 UR16, UPT, UPT, UR16, 0x6600, URZ ;  /* 0x0000660010107890 */ /* 0x000fe4000fffe0ff */
[----:B------:R-:W-:Y:S02]  /*2120*/  UIADD3.X UR23, UPT, UPT, URZ, UR29, URZ, UP1, !UPT ;  /* 0x0000001dff177290 */ /* 0x000fe40008ffe4ff */
[----:B------:R-:W-:Y:S01]  /*2130*/  UIADD3 UR8, UPT, UPT, UR6, 0x10600, UR8 ;  /* 0x0001060006087890 */ /* 0x000fe2000fffe008 */
[----:B------:R-:W-:Y:S01]  /*2140*/  UMOV UR30, 0x0 ;  /* 0x00000000001e7882 */ /* 0x000fe20000000000 */
[----:B------:R-:W-:Y:S01]  /*2150*/  UMOV UR31, 0x10000000 ;  /* 0x10000000001f7882 */ /* 0x000fe20000000000 */
[----:B------:R-:W-:Y:S01]  /*2160*/  UMOV UR19, UR35 ;  /* 0x0000002300137c82 */ /* 0x000fe20008000000 */
[----:B------:R-:W-:Y:S01]  /*2170*/  UMOV UR20, UR36 ;  /* 0x0000002400147c82 */ /* 0x000fe20008000000 */
[----:B------:R3:W4:Y:S01]  /*2180*/  SYNCS.PHASECHK.TRANS64.TRYWAIT P0, [UR7+0xa0], R0 ;  /* 0x0000a000ff0075a7 */ /* 0x0007220008001107 */
[----:B------:R-:W-:Y:S01]  /*2190*/  UMOV UR4, 0x30000 ;  /* 0x0003000000047882 */ /* 0x000fe20000000000 */
[----:B------:R-:W-:Y:S01]  /*21a0*/  UMOV UR12, UR36 ;  /* 0x00000024000c7c82 */ /* 0x000fe20008000000 */
[----:B------:R-:W-:Y:S01]  /*21b0*/  UMOV UR9, UR17 ;  /* 0x0000001100097c82 */ /* 0x000fe20008000000 */
[----:B------:R-:W-:Y:S01]  /*21c0*/  UMOV UR10, UR18 ;  /* 0x00000012000a7c82 */ /* 0x000fe20008000000 */
[----:B------:R-:W-:Y:S01]  /*21d0*/  UTMALDG.3D [UR16], [UR22], desc[UR30] ;  /* 0x00001e10160075b4 */ /* 0x000fe20008011000 */
[----:B------:R1:W-:Y:S02]  /*21e0*/  UTMALDG.3D.MULTICAST [UR8], [UR14], UR4, desc[UR30] ;  /* 0x00001e080e0073b4 */ /* 0x0003e40008011804 */
[----:B-1----:R-:W-:Y:S01]  /*21f0*/  UMOV UR4, UR5 ;  /* 0x0000000500047c82 */ /* 0x002fe20008000000 */
[----:B------:R-:W-:Y:S05]  /*2200*/  BRA.U UP0, `(.L_x_39) ;  /* 0xfffffffd00487547 */ /* 0x000fea000b83ffff */
.L_x_33:
[C---:B------:R-:W-:Y:S01]  /*2210*/  LEA R3, R11.reuse, UR6, 0x3 ;  /* 0x000000060b037c11 */ /* 0x040fe2000f8e18ff */
[----:B------:R-:W-:Y:S01]  /*2220*/  NOP ;  /* 0x0000000000007918 */ /* 0x000fe20000000000 */
[----:B-1-3--:R-:W-:Y:S02]  /*2230*/  SHF.L.U32 R0, R10, 0x1f, RZ ;  /* 0x0000001f0a007819 */ /* 0x00afe400000006ff */
[----:B------:R-:W-:Y:S02]  /*2240*/  LEA R4, R11, UR6, 0x4 ;  /* 0x000000060b047c11 */ /* 0x000fe4000f8e20ff */
[----:B--2-4-:R-:W1:Y:S02]  /*2250*/  SYNCS.PHASECHK.TRANS64.TRYWAIT P0, [R3+URZ+0x190], R0 ;  /* 0x00019000030075a7 */ /* 0x014e6400080011ff */
[----:B-1----:R-:W-:Y:S05]  /*2260*/  @!P0 BRA `(.L_x_40) ;  /* 0x0000008000188947 */ /* 0x002fea0003800000 */
.L_x_152:
[----:B------:R-:W2:Y:S01]  /*2270*/  LDS.128 R4, [R4+0x220] ;  /* 0x0002200004047984 */ /* 0x000ea20000000c00 */
[----:B------:R-:W-:Y:S01]  /*2280*/  UISETP.GE.AND UP0, UPT, UR42, 0x1, UPT ;  /* 0x000000012a00788c */ /* 0x000fe2000bf06270 */
[----:B------:R-:W-:Y:S01]  /*2290*/  @!PT LDS RZ, [RZ] ;  /* 0x00000000fffff984 */ /* 0x000fe20000000800 */
[----:B------:R-:W-:Y:S01]  /*22a0*/  @!PT LDS RZ, [RZ] ;  /* 0x00000000fffff984 */ /* 0x000fe20000000800 */
[----:B------:R-:W-:Y:S01]  /*22b0*/  @!PT LDS RZ, [RZ] ;  /* 0x00000000fffff984 */ /* 0x000fe20000000800 */
[----:B------:R-:W-:Y:S01]  /*22c0*/  @!PT LDS RZ, [RZ] ;  /* 0x00000000fffff984 */ /* 0x000fe20000000800 */
[----:B------:R3:W-:Y:S06]  /*22d0*/  MEMBAR.ALL.CTA ;  /* 0x0000000000007992 */ /* 0x0007ec0000008000 */
[----:B---3--:R-:W3:Y:S01]  /*22e0*/  FENCE.VIEW.ASYNC.S ;  /* 0x00000000000073c6 */ /* 0x008ee20000000000 */
[----:B--2---:R-:W-:-:S13]  /*22f0*/  LOP3.LUT P0, RZ, R6, 0x1, RZ, 0xc0, !PT ;  /* 0x0000000106ff7812 */ /* 0x004fda000780c0ff */
[----:B---3--:R-:W-:Y:S01]  /*2300*/  VOTEU.ANY UP1, P0 ;  /* 0x0000000000ff7886 */ /* 0x008fe20000020100 */
[----:B------:R-:W-:-:S13]  /*2310*/  PLOP3.LUT P0, PT, PT, PT, UP1, 0x80, 0x8 ;  /* 0x000000000008781c */ /* 0x000fda0003f0f018 */
[----:B-1----:R-:W-:Y:S02]  /*2320*/  @P0 LOP3.LUT R0, R5, 0xffff, RZ, 0xc0, !PT ;  /* 0x0000ffff05000812 */ /* 0x002fe400078ec0ff */
[----:B------:R-:W-:Y:S02]  /*2330*/  @P0 MOV R2, R4 ;  /* 0x0000000400020202 */ /* 0x000fe40000000f00 */
[----:B------:R-:W-:Y:S01]  /*2340*/  @P0 R2UR UR7, R0 ;  /* 0x00000000000702ca */ /* 0x000fe200000e0000 */
[----:B------:R-:W-:Y:S01]  /*2350*/  VIADD R0, R3, 0x1a0 ;  /* 0x000001a003007836 */ /* 0x000fe20000000000 */
[----:B------:R-:W-:Y:S02]  /*2360*/  @P0 SHF.R.U32.HI R4, RZ, 0x10, R5 ;  /* 0x00000010ff040819 */ /* 0x000fe40000011605 */
[----:B------:R-:W-:Y:S02]  /*2370*/  @P0 R2UR UR8, R2 ;  /* 0x00000000020802ca */ /* 0x000fe400000e0000 */
[----:B------:R-:W-:-:S02]  /*2380*/  PRMT R0, RZ, 0x654, R0 ;  /* 0x00000654ff007816 */ /* 0x000fc40000000000 */
[----:B------:R-:W-:Y:S02]  /*2390*/  @P0 R2UR UR4, R4 ;  /* 0x00000000040402ca */ /* 0x000fe400000e0000 */
[----:B------:R1:W-:Y:S03]  /*23a0*/  SYNCS.ARRIVE.TRANS64.RED.A1T0 RZ, [R0+URZ], RZ ;  /* 0x000000ff00ff79a7 */ /* 0x0003e600081004ff */
[----:B------:R-:W-:-:S04]  /*23b0*/  @UP1 UMOV UR27, UR7 ;  /* 0x00000007001b1c82 */ /* 0x000fc80008000000 */
[----:B------:R-:W-:-:S04]  /*23c0*/  @UP1 UMOV UR37, UR8 ;  /* 0x0000000800251c82 */ /* 0x000fc80008000000 */
[----:B------:R-:W-:Y:S01]  /*23d0*/  @UP1 UMOV UR36, UR4 ;  /* 0x0000000400241c82 */ /* 0x000fe20008000000 */
[----:B------:R-:W-:Y:S05]  /*23e0*/  BRA.U !UP0, `(.L_x_41) ;  /* 0x0000000108d47547 */ /* 0x000fea000b800000 */
[----:B------:R-:W2:Y:S01]  /*23f0*/  LDCU.128 UR12, c[0x0][0xb10] ;  /* 0x00016200ff0c77ac */ /* 0x000ea20008000c00 */
[----:B------:R-:W3:Y:S01]  /*2400*/  LDCU UR26, c[0x0][0xb20] ;  /* 0x00016400ff1a77ac */ /* 0x000ee20008000800 */
[----:B------:R-:W4:Y:S01]  /*2410*/  LDCU UR20, c[0x0][0xb0c] ;  /* 0x00016180ff1477ac */ /* 0x000f220008000800 */
[----:B------:R-:W1:Y:S01]  /*2420*/  LDCU.64 UR10, c[0x0][0xb28] ;  /* 0x00016500ff0a77ac */ /* 0x000e620008000a00 */
[----:B------:R-:W-:Y:S02]  /*2430*/  UISETP.NE.AND UP3, UPT, UR42, 0x1, UPT ;  /* 0x000000012a00788c */ /* 0x000fe4000bf65270 */
[----:B--2---:R-:W-:Y:S02]  /*2440*/  UIMAD.WIDE.U32 UR16, UR38, UR15, URZ ;  /* 0x0000000f261072a5 */ /* 0x004fe4000f8e00ff */
[----:B------:R-:W-:Y:S02]  /*2450*/  UIMAD.WIDE.U32 UR8, UR39, UR12, URZ ;  /* 0x0000000c270872a5 */ /* 0x000fe4000f8e00ff */
[----:B------:R-:W-:-:S02]  /*2460*/  UISETP.NE.AND UP0, UPT, UR14, 0x1, UPT ;  /* 0x000000010e00788c */ /* 0x000fc4000bf05270 */
[----:B------:R-:W-:Y:S01]  /*2470*/  UIMAD.WIDE.U32 UR22, UR27, UR15, URZ ;  /* 0x0000000f1b1672a5 */ /* 0x000fe2000f8e00ff */
[----:B------:R-:W-:Y:S02]  /*2480*/  UMOV UR16, UR17 ;  /* 0x0000001100107c82 */ /* 0x000fe40008000000 */
[----:B------:R-:W-:Y:S01]  /*2490*/  UMOV UR8, UR9 ;  /* 0x0000000900087c82 */ /* 0x000fe20008000000 */
[----:B---3--:R-:W-:Y:S02]  /*24a0*/  USHF.R.U32.HI UR16, URZ, UR26, UR16 ;  /* 0x0000001aff107299 */ /* 0x008fe40008011610 */
[----:B----4-:R-:W-:Y:S02]  /*24b0*/  UISETP.NE.AND UP2, UPT, UR20, 0x1, UPT ;  /* 0x000000011400788c */ /* 0x010fe4000bf45270 */
[----:B------:R-:W-:Y:S02]  /*24c0*/  USHF.R.U32.HI UR8, URZ, UR13, UR8 ;  /* 0x0000000dff087299 */ /* 0x000fe40008011608 */
[----:B------:R-:W-:-:S02]  /*24d0*/  USEL UR7, UR38, UR16, !UP0 ;  /* 0x0000001026077287 */ /* 0x000fc4000c000000 */
[----:B------:R-:W-:Y:S02]  /*24e0*/  USEL UR8, UR39, UR8, !UP2 ;  /* 0x0000000827087287 */ /* 0x000fe4000d000000 */
[----:B-1----:R-:W-:Y:S01]  /*24f0*/  UIMAD.WIDE.U32 UR16, UR7, UR10, URZ ;  /* 0x0000000a071072a5 */ /* 0x002fe2000f8e00ff */
[----:B------:R-:W-:Y:S01]  /*2500*/  UMOV UR4, UR23 ;  /* 0x0000001700047c82 */ /* 0x000fe20008000000 */
[----:B------:R-:W-:Y:S02]  /*2510*/  UIMAD.WIDE.U32 UR18, UR37, UR12, URZ ;  /* 0x0000000c251272a5 */ /* 0x000fe4000f8e00ff */
[----:B------:R-:W-:-:S03]  /*2520*/  UIMAD.WIDE.U32 UR22, UR8, UR10, URZ ;  /* 0x0000000a081672a5 */ /* 0x000fc6000f8e00ff */
[----:B------:R-:W-:Y:S01]  /*2530*/  UMOV UR16, UR17 ;  /* 0x0000001100107c82 */ /* 0x000fe20008000000 */
[----:B------:R-:W-:Y:S02]  /*2540*/  USHF.R.U32.HI UR4, URZ, UR26, UR4 ;  /* 0x0000001aff047299 */ /* 0x000fe40008011604 */
[----:B------:R-:W-:Y:S01]  /*2550*/  @UP3 USHF.R.U32.HI UR7, URZ, UR11, UR16 ;  /* 0x0000000bff073299 */ /* 0x000fe20008011610 */
[----:B------:R-:W-:Y:S01]  /*2560*/  UMOV UR18, UR19 ;  /* 0x0000001300127c82 */ /* 0x000fe20008000000 */
[----:B------:R-:W-:Y:S01]  /*2570*/  UMOV UR22, UR23 ;  /* 0x0000001700167c82 */ /* 0x000fe20008000000 */
[----:B------:R-:W-:Y:S02]  /*2580*/  USHF.R.U32.HI UR13, URZ, UR13, UR18 ;  /* 0x0000000dff0d7299 */ /* 0x000fe40008011612 */
[----:B------:R-:W-:Y:S02]  /*2590*/  USEL UR4, UR27, UR4, !UP0 ;  /* 0x000000041b047287 */ /* 0x000fe4000c000000 */
[----:B------:R-:W-:-:S02]  /*25a0*/  @UP3 USHF.R.U32.HI UR8, URZ, UR11, UR22 ;  /* 0x0000000bff083299 */ /* 0x000fc40008011616 */
[----:B------:R-:W-:Y:S02]  /*25b0*/  UIMAD UR9, UR42, UR7, URZ ;  /* 0x000000072a0972a4 */ /* 0x000fe4000f8e02ff */
[----:B------:R-:W-:Y:S02]  /*25c0*/  USEL UR7, UR37, UR13, !UP2 ;  /* 0x0000000d25077287 */ /* 0x000fe4000d000000 */
[----:B------:R-:W-:Y:S02]  /*25d0*/  UIMAD UR12, UR42, UR8, URZ ;  /* 0x000000082a0c72a4 */ /* 0x000fe4000f8e02ff */
[----:B------:R-:W-:Y:S02]  /*25e0*/  UISETP.GE.AND UP0, UPT, UR4, UR9, UPT ;  /* 0x000000090400728c */ /* 0x000fe4000bf06270 */
[----:B------:R-:W-:Y:S02]  /*25f0*/  UIMAD.WIDE.U32 UR16, UR4, UR10, URZ ;  /* 0x0000000a041072a5 */ /* 0x000fe4000f8e00ff */
[----:B------:R-:W-:-:S02]  /*2600*/  UISETP.GE.OR UP0, UPT, UR7, UR12, UP0 ;  /* 0x0000000c0700728c */ /* 0x000fc40008706670 */
[----:B------:R-:W-:Y:S02]  /*2610*/  UIMAD.WIDE.U32 UR12, UR7, UR10, URZ ;  /* 0x0000000a070c72a5 */ /* 0x000fe4000f8e00ff */
[----:B------:R-:W-:Y:S01]  /*2620*/  UIADD3 UR15, UPT, UPT, -UR4, URZ, URZ ;  /* 0x000000ff040f7290 */ /* 0x000fe2000fffe1ff */
[----:B------:R-:W-:Y:S01]  /*2630*/  UMOV UR10, UR17 ;  /* 0x00000011000a7c82 */ /* 0x000fe20008000000 */
[----:B------:R-:W-:Y:S02]  /*2640*/  UIADD3 UR12, UPT, UPT, -UR7, URZ, URZ ;  /* 0x000000ff070c7290 */ /* 0x000fe4000fffe1ff */
[----:B------:R-:W-:-:S03]  /*2650*/  USHF.R.U32.HI UR10, URZ, UR11, UR10 ;  /* 0x0000000bff0a7299 */ /* 0x000fc6000801160a */
[----:B------:R-:W-:Y:S01]  /*2660*/  @!UP0 UMOV UR9, UR13 ;  /* 0x0000000d00098c82 */ /* 0x000fe20008000000 */
[----:B------:R-:W-:Y:S02]  /*2670*/  UIMAD UR15, UR14, UR15, UR27 ;  /* 0x0000000f0e0f72a4 */ /* 0x000fe4000f8e021b */
[----:B------:R-:W-:Y:S02]  /*2680*/  USEL UR10, UR4, UR10, !UP3 ;  /* 0x0000000a040a7287 */ /* 0x000fe4000d800000 */
[----:B------:R-:W-:Y:S02]  /*2690*/  @!UP0 USHF.R.U32.HI UR9, URZ, UR11, UR9 ;  /* 0x0000000bff098299 */ /* 0x000fe40008011609 */
[----:B------:R-:W-:Y:S02]  /*26a0*/  UIADD3 UR11, UPT, UPT, -UR10, URZ, URZ ;  /* 0x000000ff0a0b7290 */ /* 0x000fe4000fffe1ff */
[----:B------:R-:W-:Y:S02]  /*26b0*/  @!UP0 USEL UR9, UR7, UR9, !UP3 ;  /* 0x0000000907098287 */ /* 0x000fe4000d800000 */
[----:B------:R-:W-:-:S02]  /*26c0*/  UIMAD UR11, UR42, UR11, UR4 ;  /* 0x0000000b2a0b72a4 */ /* 0x000fc4000f8e0204 */
[----:B------:R-:W-:Y:S02]  /*26d0*/  @!UP0 UIADD3 UR10, UPT, UPT, UR10, -UR9, URZ ;  /* 0x800000090a0a8290 */ /* 0x000fe4000fffe0ff */
[----:B------:R-:W-:Y:S02]  /*26e0*/  @!UP0 UIMAD UR9, UR11, UR8, UR9 ;  /* 0x000000080b0982a4 */ /* 0x000fe4000f8e0209 */
[----:B------:R-:W-:Y:S02]  /*26f0*/  @!UP0 UIMAD UR4, UR42, UR10, UR7 ;  /* 0x0000000a2a0482a4 */ /* 0x000fe4000f8e0207 */
[----:B------:R-:W-:Y:S02]  /*2700*/  UIMAD UR8, UR20, UR12, UR37 ;  /* 0x0000000c140872a4 */ /* 0x000fe4000f8e0225 */
[----:B------:R-:W-:Y:S01]  /*2710*/  UIMAD UR27, UR4, UR14, UR15 ;  /* 0x0000000e041b72a4 */ /* 0x000fe2000f8e020f */
[----:B------:R-:W-:Y:S02]  /*2720*/  @!UP0 UMOV UR7, UR9 ;  /* 0x0000000900078c82 */ /* 0x000fe40008000000 */
[----:B------:R-:W-:-:S12]  /*2730*/  UIMAD UR37, UR7, UR20, UR8 ;  /* 0x00000014072572a4 */ /* 0x000fd8000f8e0208 */
.L_x_41:
[----:B------:R-:W2:Y:S02]  /*2740*/  LDCU UR4, c[0x0][0xb30] ;  /* 0x00016600ff0477ac */ /* 0x000ea40008000800 */
[----:B--2---:R-:W-:-:S09]  /*2750*/  UISETP.NE.AND UP0, UPT, UR4, 0x1, UPT ;  /* 0x000000010400788c */ /* 0x004fd2000bf05270 */
[----:B------:R-:W-:Y:S05]  /*2760*/  BRA.U UP0, `(.L_x_42) ;  /* 0x0000000100447547 */ /* 0x000fea000b800000 */
[----:B------:R-:W2:Y:S01]  /*2770*/  LDCU.128 UR12, c[0x0][0xb10] ;  /* 0x00016200ff0c77ac */ /* 0x000ea20008000c00 */
[----:B------:R-:W3:Y:S01]  /*2780*/  LDCU UR16, c[0x0][0xb0c] ;  /* 0x00016180ff1077ac */ /* 0x000ee20008000800 */
[----:B------:R-:W4:Y:S01]  /*2790*/  LDCU UR17, c[0x0][0xb20] ;  /* 0x00016400ff1177ac */ /* 0x000f220008000800 */
[----:B--2---:R-:W-:Y:S02]  /*27a0*/  UIMAD.WIDE.U32 UR10, UR37, UR12, URZ ;  /* 0x0000000c250a72a5 */ /* 0x004fe4000f8e00ff */
[----:B------:R-:W-:Y:S02]  /*27b0*/  UIMAD.WIDE.U32 UR8, UR27, UR15, URZ ;  /* 0x0000000f1b0872a5 */ /* 0x000fe4000f8e00ff */
[----:B---3--:R-:W-:Y:S02]  /*27c0*/  UISETP.NE.AND UP2, UPT, UR16, 0x1, UPT ;  /* 0x000000011000788c */ /* 0x008fe4000bf45270 */
[----:B------:R-:W-:Y:S01]  /*27d0*/  UISETP.NE.AND UP0, UPT, UR14, 0x1, UPT ;  /* 0x000000010e00788c */ /* 0x000fe2000bf05270 */
[----:B------:R-:W-:-:S02]  /*27e0*/  UMOV UR7, UR11 ;  /* 0x0000000b00077c82 */ /* 0x000fc40008000000 */
[----:B------:R-:W-:Y:S01]  /*27f0*/  UMOV UR4, UR9 ;  /* 0x0000000900047c82 */ /* 0x000fe20008000000 */
[----:B------:R-:W-:Y:S02]  /*2800*/  USHF.R.U32.HI UR7, URZ, UR13, UR7 ;  /* 0x0000000dff077299 */ /* 0x000fe40008011607 */
[----:B----4-:R-:W-:Y:S02]  /*2810*/  USHF.R.U32.HI UR4, URZ, UR17, UR4 ;  /* 0x00000011ff047299 */ /* 0x010fe40008011604 */
[----:B------:R-:W-:Y:S02]  /*2820*/  USEL UR7, UR37, UR7, !UP2 ;  /* 0x0000000725077287 */ /* 0x000fe4000d000000 */
[----:B------:R-:W-:-:S04]  /*2830*/  USEL UR4, UR27, UR4, !UP0 ;  /* 0x000000041b047287 */ /* 0x000fc8000c000000 */
[----:B------:R-:W-:Y:S02]  /*2840*/  UIADD3 UR8, UPT, UPT, UR7, -UR4, URZ ;  /* 0x8000000407087290 */ /* 0x000fe4000fffe0ff */
[----:B------:R-:W-:Y:S02]  /*2850*/  UIADD3 UR4, UPT, UPT, -UR7, UR4, URZ ;  /* 0x0000000407047290 */ /* 0x000fe4000fffe1ff */
[----:B------:R-:W-:Y:S02]  /*2860*/  UIMAD UR27, UR8, UR14, UR27 ;  /* 0x0000000e081b72a4 */ /* 0x000fe4000f8e021b */
[----:B------:R-:W-:-:S12]  /*2870*/  UIMAD UR37, UR4, UR16, UR37 ;  /* 0x00000010042572a4 */ /* 0x000fd8000f8e0225 */
.L_x_42:
[----:B------:R-:W-:Y:S01]  /*2880*/  VIADD R11, R11, 0x1 ;  /* 0x000000010b0b7836 */ /* 0x000fe20000000000 */
[----:B------:R-:W-:Y:S02]  /*2890*/  R2UR UR7, R77 ;  /* 0x000000004d0772ca */ /* 0x000fe400000e0000 */
[----:B------:R-:W-:Y:S02]  /*28a0*/  R2UR UR4, R76 ;  /* 0x000000004c0472ca */ /* 0x000fe400000e0000 */
[C---:B------:R-:W-:Y:S02]  /*28b0*/  ISETP.NE.AND P0, PT, R11.reuse, 0x2, PT ;  /* 0x000000020b00780c */ /* 0x040fe40003f05270 */
[----:B------:R-:W-:Y:S02]  /*28c0*/  PLOP3.LUT P1, PT, PT, PT, PT, 0x80, 0x8 ;  /* 0x000000000008781c */ /* 0x000fe40003f2f070 */
[----:B-1----:R-:W-:Y:S02]  /*28d0*/  SEL R0, RZ, 0x1, P0 ;  /* 0x00000001ff007807 */ /* 0x002fe40000000000 */
[----:B------:R-:W-:-:S02]  /*28e0*/  SEL R11, R11, RZ, P0 ;  /* 0x000000ff0b0b7207 */ /* 0x000fc40000000000 */
[----:B------:R-:W-:Y:S01]  /*28f0*/  LOP3.LUT R10, R10, R0, RZ, 0x3c, !PT ;  /* 0x000000000a0a7212 */ /* 0x000fe200078e3cff */
[----:B------:R-:W-:Y:S02]  /*2900*/  UIADD3 UR30, UPT, UPT, UR37, UR7, URZ ;  /* 0x00000007251e7290 */ /* 0x000fe4000fffe0ff */
[----:B------:R-:W-:Y:S01]  /*2910*/  UIADD3 UR31, UPT, UPT, UR27, UR4, URZ ;  /* 0x000000041b1f7290 */ /* 0x000fe2000fffe0ff */
[----:B------:R-:W-:Y:S11]  /*2920*/  BRA.U UP1, `(.L_x_43) ;  /* 0xfffffff1013c7547 */ /* 0x000ff6000b83ffff */
[----:B------:R-:W-:Y:S01]  /*2930*/  UIADD3 UR7, UPT, UPT, UR6, 0xa0, URZ ;  /* 0x000000a006077890 */ /* 0x000fe2000fffe0ff */
[----:B------:R-:W-:-:S03]  /*2940*/  SHF.L.U32 R2, R12, 0x1f, RZ ;  /* 0x0000001f0c027819 */ /* 0x000fc600000006ff */
[----:B------:R-:W-:-:S09]  /*2950*/  ULEA UR4, UR5, UR7, 0x3 ;  /* 0x0000000705047291 */ /* 0x000fd2000f8e18ff */
[----:B------:R-:W1:Y:S02]  /*2960*/  SYNCS.PHASECHK.TRANS64.TRYWAIT P0, [UR4], R2 ;  /* 0x00000002ff0075a7 */ /* 0x000e640008001104 */
[----:B-1----:R-:W-:Y:S05]  /*2970*/  @!P0 BRA `(.L_x_44) ;  /* 0x0000007800688947 */ /* 0x002fea0003800000 */
.L_x_154:
[----:B------:R-:W-:-:S04]  /*2980*/  UIADD3 UR4, UPT, UPT, UR5, 0x1, URZ ;  /* 0x0000000105047890 */ /* 0x000fc8000fffe0ff */
[----:B------:R-:W-:-:S04]  /*2990*/  UISETP.NE.AND UP0, UPT, UR4, 0x14, UPT ;  /* 0x000000140400788c */ /* 0x000fc8000bf05270 */
[----:B------:R-:W-:Y:S02]  /*29a0*/  USEL UR6, URZ, 0x1, UP0 ;  /* 0x00000001ff067887 */ /* 0x000fe40008000000 */
[----:B------:R-:W-:-:S04]  /*29b0*/  USEL UR4, UR4, URZ, UP0 ;  /* 0x000000ff04047287 */ /* 0x000fc80008000000 */
[----:B------:R-:W-:Y:S01]  /*29c0*/  ULEA UR5, UR4, UR7, 0x3 ;  /* 0x0000000704057291 */ /* 0x000fe2000f8e18ff */
[----:B-1----:R-:W-:-:S04]  /*29d0*/  LOP3.LUT R2, R12, UR6, RZ, 0x3c, !PT ;  /* 0x000000060c027c12 */ /* 0x002fc8000f8e3cff */
[----:B------:R-:W-:-:S04]  /*29e0*/  SHF.L.U32 R3, R2, 0x1f, RZ ;  /* 0x0000001f02037819 */ /* 0x000fc800000006ff */
[----:B------:R-:W1:Y:S02]  /*29f0*/  SYNCS.PHASECHK.TRANS64.TRYWAIT P0, [UR5], R3 ;  /* 0x00000003ff0075a7 */ /* 0x000e640008001105 */
[----:B-1----:R-:W-:Y:S05]  /*2a00*/  @!P0 BRA `(.L_x_45) ;  /* 0x00000078005c8947 */ /* 0x002fea0003800000 */
.L_x_156:
[----:B------:R-:W-:-:S04]  /*2a10*/  UIADD3 UR4, UPT, UPT, UR4, 0x1, URZ ;  /* 0x0000000104047890 */ /* 0x000fc8000fffe0ff */
[----:B------:R-:W-:-:S04]  /*2a20*/  UISETP.NE.AND UP0, UPT, UR4, 0x14, UPT ;  /* 0x000000140400788c */ /* 0x000fc8000bf05270 */
[----:B------:R-:W-:Y:S02]  /*2a30*/  USEL UR6, URZ, 0x1, UP0 ;  /* 0x00000001ff067887 */ /* 0x000fe40008000000 */
[----:B------:R-:W-:-:S04]  /*2a40*/  USEL UR4, UR4, URZ, UP0 ;  /* 0x000000ff04047287 */ /* 0x000fc80008000000 */
[----:B------:R-:W-:Y:S01]  /*2a50*/  ULEA UR5, UR4, UR7, 0x3 ;  /* 0x0000000704057291 */ /* 0x000fe2000f8e18ff */
[----:B------:R-:W-:-:S04]  /*2a60*/  LOP3.LUT R2, R2, UR6, RZ, 0x3c, !PT ;  /* 0x0000000602027c12 */ /* 0x000fc8000f8e3cff */
[----:B-1----:R-:W-:-:S04]  /*2a70*/  SHF.L.U32 R3, R2, 0x1f, RZ ;  /* 0x0000001f02037819 */ /* 0x002fc800000006ff */
[----:B------:R-:W1:Y:S02]  /*2a80*/  SYNCS.PHASECHK.TRANS64.TRYWAIT P0, [UR5], R3 ;  /* 0x00000003ff0075a7 */ /* 0x000e640008001105 */
[----:B-1----:R-:W-:Y:S05]  /*2a90*/  @!P0 BRA `(.L_x_46) ;  /* 0x0000007800508947 */ /* 0x002fea0003800000 */
.L_x_158:
        /* <DEDUP_REMOVED lines=9> */
.L_x_160:
        /* <DEDUP_REMOVED lines=9> */
.L_x_162:
        /* <DEDUP_REMOVED lines=9> */
.L_x_164:
        /* <DEDUP_REMOVED lines=9> */
.L_x_166:
        /* <DEDUP_REMOVED lines=9> */
.L_x_168:
        /* <DEDUP_REMOVED lines=9> */
.L_x_170:
        /* <DEDUP_REMOVED lines=9> */
.L_x_172:
        /* <DEDUP_REMOVED lines=9> */
.L_x_174:
        /* <DEDUP_REMOVED lines=9> */
.L_x_176:
        /* <DEDUP_REMOVED lines=9> */
.L_x_178:
        /* <DEDUP_REMOVED lines=9> */
.L_x_180:
        /* <DEDUP_REMOVED lines=9> */
.L_x_182:
        /* <DEDUP_REMOVED lines=9> */
.L_x_184:
        /* <DEDUP_REMOVED lines=9> */
.L_x_186:
        /* <DEDUP_REMOVED lines=9> */
.L_x_188:
        /* <DEDUP_REMOVED lines=9> */
.L_x_190:
[----:B------:R-:W-:-:S04]  /*33a0*/  UIADD3 UR4, UPT, UPT, UR4, 0x1, URZ ;  /* 0x0000000104047890 */ /* 0x000fc8000fffe0ff */
[----:B------:R-:W-:-:S04]  /*33b0*/  UISETP.NE.AND UP0, UPT, UR4, 0x14, UPT ;  /* 0x000000140400788c */ /* 0x000fc8000bf05270 */
[----:B------:R-:W-:Y:S02]  /*33c0*/  USEL UR5, URZ, 0x1, UP0 ;  /* 0x00000001ff057887 */ /* 0x000fe40008000000 */
[----:B------:R-:W-:-:S04]  /*33d0*/  USEL UR4, UR4, URZ, UP0 ;  /* 0x000000ff04047287 */ /* 0x000fc80008000000 */
[----:B------:R-:W-:Y:S01]  /*33e0*/  ULEA UR4, UR4, UR7, 0x3 ;  /* 0x0000000704047291 */ /* 0x000fe2000f8e18ff */
[----:B------:R-:W-:-:S04]  /*33f0*/  LOP3.LUT R2, R2, UR5, RZ, 0x3c, !PT ;  /* 0x0000000502027c12 */ /* 0x000fc8000f8e3cff */
[----:B------:R-:W-:Y:S01]  /*3400*/  SHF.L.U32 R2, R2, 0x1f, RZ ;  /* 0x0000001f02027819 */ /* 0x000fe200000006ff */
[----:B-1----:R-:W-:-:S07]  /*3410*/  IMAD.U32 R0, RZ, RZ, UR4 ;  /* 0x00000004ff007e24 */ /* 0x002fce000f8e00ff */
.L_x_63:
[----:B-1----:R1:W2:Y:S02]  /*3420*/  SYNCS.PHASECHK.TRANS64.TRYWAIT P0, [R0+URZ], R2 ;  /* 0x00000002000075a7 */ /* 0x0022a400080011ff */
[----:B--2---:R-:W-:Y:S05]  /*3430*/  @!P0 NANOSLEEP.SYNCS 0x989680 ;  /* 0x009896800000895d */ /* 0x004fea0003900000 */
[----:B------:R-:W2:Y:S02]  /*3440*/  @!P0 SYNCS.PHASECHK.TRANS64 P0, [R0+URZ], R2 ;  /* 0x00000002000085a7 */ /* 0x000ea400080010ff */
[----:B--2---:R-:W-:Y:S05]  /*3450*/  @P0 EXIT ;  /* 0x000000000000094d */ /* 0x004fea0003800000 */
[----:B------:R-:W-:Y:S05]  /*3460*/  BRA `(.L_x_63) ;  /* 0xfffffffc00ec7947 */ /* 0x000fea000383ffff */
.L_x_23:
[----:B------:R-:W-:-:S04]  /*3470*/  UISETP.NE.AND UP0, UPT, UR45, URZ, UPT ;  /* 0x000000ff2d00728c */ /* 0x000fc8000bf05270 */
[----:B------:R-:W-:-:S09]  /*3480*/  UISETP.NE.OR UP0, UPT, UR18, 0x1, UP0 ;  /* 0x000000011200788c */ /* 0x000fd20008705670 */
[----:B------:R-:W-:Y:S05]  /*3490*/  BRA.U UP0, `(.L_x_64) ;  /* 0x0000000500487547 */ /* 0x000fea000b800000 */
[----:B------:R-:W-:Y:S01]  /*34a0*/  ISETP.GE.U32.AND P2, PT, R0, 0x2, PT ;  /* 0x000000020000780c */ /* 0x000fe20003f46070 */
[----:B------:R-:W-:Y:S01]  /*34b0*/  IMAD.MOV.U32 R12, RZ, RZ, 0x1 ;  /* 0x00000001ff0c7424 */ /* 0x000fe200078e00ff */
[----:B------:R-:W-:Y:S02]  /*34c0*/  CS2R R10, SRZ ;  /* 0x00000000000a7805 */ /* 0x000fe4000001ff00 */
[----:B------:R-:W-:Y:S01]  /*34d0*/  CS2R R8, SRZ ;  /* 0x0000000000087805 */ /* 0x000fe2000001ff00 */
[----:B------:R-:W-:Y:S01]  /*34e0*/  UMOV UR6, 0x400 ;  /* 0x0000040000067882 */ /* 0x000fe20000000000 */
[----:B------:R-:W-:Y:S01]  /*34f0*/  UMOV UR5, URZ ;  /* 0x000000ff00057c82 */ /* 0x000fe20008000000 */
[----:B------:R-:W-:-:S12]  /*3500*/  ULEA UR6, UR45, UR6, 0x18 ;  /* 0x000000062d067291 */ /* 0x000fd8000f8ec0ff */
.L_x_68:
[----:B------:R-:W-:Y:S02]  /*3510*/  LEA R2, R8, UR6, 0x3 ;  /* 0x0000000608027c11 */ /* 0x000fe4000f8e18ff */
[----:B------:R-:W-:-:S03]  /*3520*/  SHF.L.U32 R4, R9, 0x1f, RZ ;  /* 0x0000001f09047819 */ /* 0x000fc600000006ff */
[----:B------:R-:W-:Y:S01]  /*3530*/  VIADD R5, R2, 0x200 ;  /* 0x0000020002057836 */ /* 0x000fe20000000000 */
[----:B------:R-:W2:Y:S02]  /*3540*/  SYNCS.PHASECHK.TRANS64.TRYWAIT P0, [R2+URZ+0x1f0], R4 ;  /* 0x0001f004020075a7 */ /* 0x000ea400080011ff */
[----:B--2---:R-:W-:Y:S05]  /*3550*/  @!P0 BRA `(.L_x_65) ;  /* 0x0000007400388947 */ /* 0x004fea0003800000 */
.L_x_191:
[----:B------:R-:W-:Y:S01]  /*3560*/  ULEA UR4, UR5, UR6, 0x3 ;  /* 0x0000000605047291 */ /* 0x000fe2000f8e18ff */
[----:B--2---:R-:W-:Y:S01]  /*3570*/  PRMT R2, RZ, 0x654, R5 ;  /* 0x00000654ff027816 */ /* 0x004fe20000000005 */
[----:B------:R-:W-:Y:S01]  /*3580*/  @!P2 IMAD.MOV.U32 R4, RZ, RZ, 0x10 ;  /* 0x00000010ff04a424 */ /* 0x000fe200078e00ff */
[----:B------:R-:W-:Y:S01]  /*3590*/  SHF.L.U32 R5, R12, 0x1f, RZ ;  /* 0x0000001f0c057819 */ /* 0x000fe200000006ff */
[----:B------:R-:W-:Y:S01]  /*35a0*/  UIADD3 UR7, UPT, UPT, UR4, 0x190, URZ ;  /* 0x0000019004077890 */ /* 0x000fe2000fffe0ff */
[----:B------:R2:W-:Y:S05]  /*35b0*/  SYNCS.ARRIVE.TRANS64.RED.A1T0 RZ, [R2+URZ], RZ ;  /* 0x000000ff02ff79a7 */ /* 0x0005ea00081004ff */
[----:B------:R-:W-:Y:S01]  /*35c0*/  IMAD.U32 R6, RZ, RZ, UR7 ;  /* 0x00000007ff067e24 */ /* 0x000fe2000f8e00ff */
[----:B------:R-:W3:Y:S04]  /*35d0*/  SYNCS.PHASECHK.TRANS64.TRYWAIT P0, [UR4+0x1a0], R5 ;  /* 0x0001a005ff0075a7 */ /* 0x000ee80008001104 */
[----:B------:R-:W-:Y:S01]  /*35e0*/  PRMT R6, R0, 0x654, R6 ;  /* 0x0000065400067816 */ /* 0x000fe20000000006 */
[----:B--23--:R-:W-:Y:S06]  /*35f0*/  @!P0 BRA `(.L_x_66) ;  /* 0x0000007400248947 */ /* 0x00cfec0003800000 */
.L_x_193:
[----:B------:R-:W-:Y:S01]  /*3600*/  ULEA UR8, UR5, UR6, 0x4 ;  /* 0x0000000605087291 */ /* 0x000fe2000f8e20ff */
[----:B------:R-:W-:Y:S01]  /*3610*/  SEL R3, R6, R3, !P2 ;  /* 0x0000000306037207 */ /* 0x000fe20005000000 */
[----:B------:R-:W-:Y:S01]  /*3620*/  UIADD3 UR9, UPT, UPT, UR4, 0x190, URZ ;  /* 0x0000019004097890 */ /* 0x000fe2000fffe0ff */
[----:B--2---:R-:W-:Y:S01]  /*3630*/  LEA R2, R11, UR6, 0x3 ;  /* 0x000000060b027c11 */ /* 0x004fe2000f8e18ff */
[----:B------:R-:W-:Y:S01]  /*3640*/  UIADD3 UR8, UPT, UPT, UR8, 0x220, URZ ;  /* 0x0000022008087890 */ /* 0x000fe2000fffe0ff */
[----:B------:R2:W-:Y:S01]  /*3650*/  @!P2 SYNCS.ARRIVE.TRANS64.RED RZ, [R3+URZ], R4 ;  /* 0x0000000403ffa9a7 */ /* 0x0005e200080004ff */
[----:B------:R-:W-:Y:S01]  /*3660*/  UIADD3 UR4, UPT, UPT, UR5, 0x1, URZ ;  /* 0x0000000105047890 */ /* 0x000fe2000fffe0ff */
[----:B------:R-:W-:-:S03]  /*3670*/  VIADD R8, R8, 0x1 ;  /* 0x0000000108087836 */ /* 0x000fc60000000000 */
[----:B------:R-:W-:Y:S02]  /*3680*/  UISETP.NE.AND UP0, UPT, UR4, 0x2, UPT ;  /* 0x000000020400788c */ /* 0x000fe4000bf05270 */
[----:B------:R-:W-:Y:S01]  /*3690*/  ISETP.NE.AND P0, PT, R8, 0x2, PT ;  /* 0x000000020800780c */ /* 0x000fe20003f05270 */
[----:B------:R-:W-:Y:S06]  /*36a0*/  UGETNEXTWORKID.BROADCAST [UR8], [UR9] ;  /* 0x00000000080073ca */ /* 0x000fec0008000100 */
[----:B------:R-:W-:Y:S02]  /*36b0*/  USEL UR7, URZ, 0x1, UP0 ;  /* 0x00000001ff077887 */ /* 0x000fe40008000000 */
[----:B------:R-:W-:-:S04]  /*36c0*/  USEL UR5, UR4, URZ, UP0 ;  /* 0x000000ff04057287 */ /* 0x000fc80008000000 */
[----:B------:R-:W-:Y:S02]  /*36d0*/  LOP3.LUT R12, R12, UR7, RZ, 0x3c, !PT ;  /* 0x000000070c0c7c12 */ /* 0x000fe4000f8e3cff */
[----:B--2---:R-:W-:-:S04]  /*36e0*/  SHF.L.U32 R4, R10, 0x1f, RZ ;  /* 0x0000001f0a047819 */ /* 0x004fc800000006ff */
[----:B------:R-:W2:Y:S02]  /*36f0*/  SYNCS.PHASECHK.TRANS64.TRYWAIT P1, [R2+URZ+0x190], R4 ;  /* 0x00019004020075a7 */ /* 0x000ea400080211ff */
[----:B--2---:R-:W-:Y:S05]  /*3700*/  @!P1 BRA `(.L_x_67) ;  /* 0x0000007000f89947 */ /* 0x004fea0003800000 */
.L_x_194:
[C---:B--2---:R-:W-:Y:S01]  /*3710*/  LEA R4, R11.reuse, UR6, 0x4 ;  /* 0x000000060b047c11 */ /* 0x044fe2000f8e20ff */
[----:B------:R-:W-:Y:S01]  /*3720*/  VIADD R2, R2, 0x1a0 ;  /* 0x000001a002027836 */ /* 0x000fe20000000000 */
[----:B------:R-:W-:Y:S01]  /*3730*/  SEL R8, R8, RZ, P0 ;  /* 0x000000ff08087207 */ /* 0x000fe20000000000 */
[----:B------:R-:W-:-:S03]  /*3740*/  VIADD R11, R11, 0x1 ;  /* 0x000000010b0b7836 */ /* 0x000fc60000000000 */
[----:B------:R-:W2:Y:S01]  /*3750*/  LDS.128 R4, [R4+0x220] ;  /* 0x0002200004047984 */ /* 0x000ea20000000c00 */
[----:B------:R-:W-:Y:S02]  /*3760*/  PRMT R2, RZ, 0x654, R2 ;  /* 0x00000654ff027816 */ /* 0x000fe40000000002 */
[C---:B------:R-:W-:Y:S01]  /*3770*/  ISETP.NE.AND P1, PT, R11.reuse, 0x2, PT ;  /* 0x000000020b00780c */ /* 0x040fe20003f25270 */
[----:B------:R-:W-:Y:S01]  /*3780*/  @!PT LDS RZ, [RZ] ;  /* 0x00000000fffff984 */ /* 0x000fe20000000800 */
[----:B------:R-:W-:Y:S01]  /*3790*/  @!PT LDS RZ, [RZ] ;  /* 0x00000000fffff984 */ /* 0x000fe20000000800 */
[----:B------:R-:W-:Y:S01]  /*37a0*/  @!PT LDS RZ, [RZ] ;  /* 0x00000000fffff984 */ /* 0x000fe20000000800 */
[----:B------:R-:W-:Y:S01]  /*37b0*/  @!PT LDS RZ, [RZ] ;  /* 0x00000000fffff984 */ /* 0x000fe20000000800 */
[----:B------:R3:W-:Y:S06]  /*37c0*/  MEMBAR.ALL.CTA ;  /* 0x0000000000007992 */ /* 0x0007ec0000008000 */
[----:B---3--:R-:W3:Y:S01]  /*37d0*/  FENCE.VIEW.ASYNC.S ;  /* 0x00000000000073c6 */ /* 0x008ee20000000000 */
[----:B------:R-:W-:Y:S01]  /*37e0*/  SEL R11, R11, RZ, P1 ;  /* 0x000000ff0b0b7207 */ /* 0x000fe20000800000 */
[----:B---3--:R3:W-:Y:S01]  /*37f0*/  SYNCS.ARRIVE.TRANS64.RED.A1T0 RZ, [R2+URZ], RZ ;  /* 0x000000ff02ff79a7 */ /* 0x0087e200081004ff */
[----:B--2---:R-:W-:-:S02]  /*3800*/  LOP3.LUT P3, RZ, R6, 0x1, RZ, 0xc0, !PT ;  /* 0x0000000106ff7812 */ /* 0x004fc4000786c0ff */
[----:B------:R-:W-:-:S04]  /*3810*/  SEL R4, RZ, 0x1, P1 ;  /* 0x00000001ff047807 */ /* 0x000fc80000800000 */
[----:B------:R-:W-:Y:S02]  /*3820*/  LOP3.LUT R10, R10, R4, RZ, 0x3c, !PT ;  /* 0x000000040a0a7212 */ /* 0x000fe400078e3cff */
[----:B---3--:R-:W-:-:S04]  /*3830*/  SEL R2, RZ, 0x1, P0 ;  /* 0x00000001ff027807 */ /* 0x008fc80000000000 */
[----:B------:R-:W-:Y:S01]  /*3840*/  LOP3.LUT R9, R9, R2, RZ, 0x3c, !PT ;  /* 0x0000000209097212 */ /* 0x000fe200078e3cff */
[----:B------:R-:W-:Y:S06]  /*3850*/  @P3 BRA `(.L_x_68) ;  /* 0xfffffffc002c3947 */ /* 0x000fec000383ffff */
[----:B------:R-:W-:Y:S01]  /*3860*/  ULEA UR4, UR5, UR6, 0x3 ;  /* 0x0000000605047291 */ /* 0x000fe2000f8e18ff */
[----:B------:R-:W-:-:S08]  /*3870*/  SHF.L.U32 R2, R12, 0x1f, RZ ;  /* 0x0000001f0c027819 */ /* 0x000fd000000006ff */
[----:B------:R-:W2:Y:S02]  /*3880*/  SYNCS.PHASECHK.TRANS64 P0, [UR4+0x1a0], R2 ;  /* 0x0001a002ff0075a7 */ /* 0x000ea40008001004 */
[----:B--2---:R-:W-:Y:S05]  /*3890*/  @P0 BRA `(.L_x_69) ;  /* 0x0000000000080947 */ /* 0x004fea0003800000 */
[----:B------:R-:W2:Y:S02]  /*38a0*/  SYNCS.PHASECHK.TRANS64.TRYWAIT P0, [UR4+0x1a0], R2 ;  /* 0x0001a002ff0075a7 */ /* 0x000ea40008001104 */
[----:B--2---:R-:W-:Y:S05]  /*38b0*/  @!P0 BRA `(.L_x_70) ;  /* 0x0000007000a08947 */ /* 0x004fea0003800000 */
.L_x_69:
[----:B------:R-:W-:-:S04]  /*38c0*/  UIADD3 UR7, UPT, UPT, UR5, 0x1, URZ ;  /* 0x0000000105077890 */ /* 0x000fc8000fffe0ff */
[----:B------:R-:W-:-:S04]  /*38d0*/  UISETP.NE.AND UP0, UPT, UR7, 0x2, UPT ;  /* 0x000000020700788c */ /* 0x000fc8000bf05270 */
[----:B------:R-:W-:Y:S02]  /*38e0*/  USEL UR8, URZ, 0x1, UP0 ;  /* 0x00000001ff087887 */ /* 0x000fe40008000000 */
[----:B------:R-:W-:-:S04]  /*38f0*/  USEL UR7, UR7, URZ, UP0 ;  /* 0x000000ff07077287 */ /* 0x000fc80008000000 */
[----:B------:R-:W-:Y:S01]  /*3900*/  ULEA UR7, UR7, UR6, 0x3 ;  /* 0x0000000607077291 */ /* 0x000fe2000f8e18ff */
[----:B--2---:R-:W-:-:S04]  /*3910*/  LOP3.LUT R2, R12, UR8, RZ, 0x3c, !PT ;  /* 0x000000080c027c12 */ /* 0x004fc8000f8e3cff */
[----:B------:R-:W-:-:S04]  /*3920*/  SHF.L.U32 R0, R2, 0x1f, RZ ;  /* 0x0000001f02007819 */ /* 0x000fc800000006ff */
[----:B------:R-:W2:Y:S02]  /*3930*/  SYNCS.PHASECHK.TRANS64 P0, [UR7+0x1a0], R0 ;  /* 0x0001a000ff0075a7 */ /* 0x000ea40008001007 */
[----:B-12---:R-:W-:Y:S05]  /*3940*/  @P0 EXIT ;  /* 0x000000000000094d */ /* 0x006fea0003800000 */
[----:B------:R-:W-:Y:S02]  /*3950*/  SHF.L.U32 R2, R2, 0x1f, RZ ;  /* 0x0000001f02027819 */ /* 0x000fe400000006ff */
[----:B------:R-:W-:-:S07]  /*3960*/  MOV R0, UR7 ;  /* 0x0000000700007c02 */ /* 0x000fce0008000f00 */
.L_x_71:
[----:B-1----:R1:W2:Y:S02]  /*3970*/  SYNCS.PHASECHK.TRANS64.TRYWAIT P0, [R0+URZ+0x1a0], R2 ;  /* 0x0001a002000075a7 */ /* 0x0022a400080011ff */
[----:B--2---:R-:W-:Y:S05]  /*3980*/  @!P0 NANOSLEEP.SYNCS 0x989680 ;  /* 0x009896800000895d */ /* 0x004fea0003900000 */
[----:B------:R-:W2:Y:S02]  /*3990*/  @!P0 SYNCS.PHASECHK.TRANS64 P0, [R0+URZ+0x1a0], R2 ;  /* 0x0001a002000085a7 */ /* 0x000ea400080010ff */
[----:B--2---:R-:W-:Y:S05]  /*39a0*/  @P0 EXIT ;  /* 0x000000000000094d */ /* 0x004fea0003800000 */
[----:B------:R-:W-:Y:S05]  /*39b0*/  BRA `(.L_x_71) ;  /* 0xfffffffc00ec7947 */ /* 0x000fea000383ffff */
.L_x_64:
[----:B------:R-:W-:Y:S05]  /*39c0*/  BRA.U UP5, `(.L_x_72) ;  /* 0x0000000d05807547 */ /* 0x000fea000b800000 */
[----:B------:R-:W-:Y:S01]  /*39d0*/  UMOV UR4, 0x40 ;  /* 0x0000004000047882 */ /* 0x000fe20000000000 */
[----:B------:R-:W-:Y:S01]  /*39e0*/  NOP ;  /* 0x0000000000007918 */ /* 0x000fe20000000000 */
[----:B------:R-:W-:Y:S01]  /*39f0*/  ULEA UR5, UR45, UR4, 0x18 ;  /* 0x000000042d057291 */ /* 0x000fe2000f8ec0ff */
[----:B------:R-:W-:Y:S02]  /*3a00*/  UMOV UR6, 0x400 ;  /* 0x0000040000067882 */ /* 0x000fe40000000000 */
[----:B------:R-:W-:-:S06]  /*3a10*/  ULEA UR6, UR45, UR6, 0x18 ;  /* 0x000000062d067291 */ /* 0x000fcc000f8ec0ff */
[----:B------:R-:W2:Y:S02]  /*3a20*/  LDS.U8 R0, [UR5+0x1c] ;  /* 0x00001c05ff007984 */ /* 0x000ea40008000000 */
[----:B--2---:R-:W-:-:S13]  /*3a30*/  ISETP.NE.AND P0, PT, R0, RZ, PT ;  /* 0x000000ff0000720c */ /* 0x004fda0003f05270 */
[----:B------:R-:W-:Y:S05]  /*3a40*/  @P0 BRA `(.L_x_73) ;  /* 0x0000000000580947 */ /* 0x000fea0003800000 */
[----:B------:R-:W-:-:S13]  /*3a50*/  ELECT P0, URZ, PT ;  /* 0x0000000000ff782f */ /* 0x000fda0003800000 */
[----:B------:R-:W-:Y:S05]  /*3a60*/  @!P0 BRA `(.L_x_74) ;  /* 0x0000000000608947 */ /* 0x000fea0003800000 */
[----:B------:R-:W-:Y:S01]  /*3a70*/  UMOV UR4, 0x10 ;  /* 0x0000001000047882 */ /* 0x000fe20000000000 */
[----:B------:R-:W-:Y:S01]  /*3a80*/  HFMA2 R0, -RZ, RZ, 0, 5.9604644775390625e-08 ;  /* 0x00000001ff007431 */ /* 0x000fe200000001ff */
[----:B------:R-:W-:-:S03]  /*3a90*/  MOV R3, 0xffff ;  /* 0x0000ffff00037802 */ /* 0x000fc60000000f00 */
[----:B------:R-:W-:Y:S04]  /*3aa0*/  DEPBAR.LE SB2, 0x36 ;  /* 0x0000ad800000791a */ /* 0x000fe80000000000 */
[----:B------:R-:W2:Y:S02]  /*3ab0*/  UTCATOMSWS.FIND_AND_SET.ALIGN UP0, UR4, UR4 ;  /* 0x00000004000475e3 */ /* 0x000ea40008000800 */
[----:B--2---:R-:W-:Y:S01]  /*3ac0*/  MOV R4, UR4 ;  /* 0x0000000400047c02 */ /* 0x004fe20008000f00 */
[----:B------:R-:W-:Y:S06]  /*3ad0*/  BRA.U UP0, `(.L_x_75) ;  /* 0x0000000100187547 */ /* 0x000fec000b800000 */
.L_x_76:
[----:B------:R-:W-:Y:S05]  /*3ae0*/  NANOSLEEP 0x64 ;  /* 0x000000640000795d */ /* 0x000fea0003800000 */
[----:B------:R-:W-:-:S05]  /*3af0*/  UMOV UR4, 0x10 ;  /* 0x0000001000047882 */ /* 0x000fca0000000000 */
[----:B------:R-:W-:Y:S04]  /*3b00*/  DEPBAR.LE SB2, 0x36 ;  /* 0x0000ad800000791a */ /* 0x000fe80000000000 */
[----:B------:R-:W2:Y:S02]  /*3b10*/  UTCATOMSWS.FIND_AND_SET.ALIGN UP0, UR4, UR4 ;  /* 0x00000004000475e3 */ /* 0x000ea40008000800 */
[----:B--2---:R-:W-:Y:S01]  /*3b20*/  MOV R4, UR4 ;  /* 0x0000000400047c02 */ /* 0x004fe20008000f00 */
[----:B------:R-:W-:Y:S05]  /*3b30*/  BRA.U !UP0, `(.L_x_76) ;  /* 0xfffffffd08e87547 */ /* 0x000fea000b83ffff */
.L_x_75:
[-C--:B------:R-:W-:Y:S02]  /*3b40*/  SHF.L.U32 R3, R3, R4.reuse, RZ ;  /* 0x0000000403037219 */ /* 0x080fe400000006ff */
[----:B------:R-:W-:Y:S01]  /*3b50*/  SHF.L.U32 R0, R0, R4, RZ ;  /* 0x0000000400007219 */ /* 0x000fe200000006ff */
[----:B------:R-:W-:Y:S02]  /*3b60*/  IMAD.SHL.U32 R4, R4, 0x20, RZ ;  /* 0x0000002004047824 */ /* 0x000fe400078e00ff */
[----:B------:R2:W-:Y:S04]  /*3b70*/  ATOMS.OR RZ, [UR5+0x14], R3 ;  /* 0x00001403ffff798c */ /* 0x0005e8000b000005 */
[----:B------:R2:W-:Y:S04]  /*3b80*/  ATOMS.OR RZ, [UR5+0x18], R0 ;  /* 0x00001800ffff798c */ /* 0x0005e8000b000005 */
[----:B------:R2:W-:Y:S01]  /*3b90*/  STS [UR6+0x240], R4 ;  /* 0x00024004ff007988 */ /* 0x0005e20008000806 */
[----:B------:R-:W-:Y:S05]  /*3ba0*/  BRA `(.L_x_74) ;  /* 0x0000000000107947 */ /* 0x000fea0003800000 */
.L_x_73:
[----:B------:R-:W-:Y:S02]  /*3bb0*/  MOV R0, 0xffffffff ;  /* 0xffffffff00007802 */ /* 0x000fe40000000f00 */
[----:B------:R-:W-:-:S03]  /*3bc0*/  MOV R4, 0x3bf0 ;  /* 0x00003bf000047802 */ /* 0x000fc60000000f00 */
[----:B------:R2:W-:Y:S04]  /*3bd0*/  STS [UR6+0x240], R0 ;  /* 0x00024000ff007988 */ /* 0x0005e80008000806 */
[----:B-12--5:R-:W-:Y:S05]  /*3be0*/  CALL.REL.NOINC `($__internal_1_$__cuda_sm10x_tcgen05_guardrail_trap_phase_invalid_during_alloc) ;  /* 0x0000007400e87944 */ /* 0x026fea0003c00000 */
.L_x_74:
[----:B------:R-:W-:Y:S05]  /*3bf0*/  WARPSYNC.ALL ;  /* 0x0000000000007948 */ /* 0x000fea0003800000 */
[----:B------:R-:W3:Y:S01]  /*3c00*/  S2UR UR4, SR_CgaCtaId ;  /* 0x00000000000479c3 */ /* 0x000ee20000008800 */
[----:B------:R-:W-:Y:S01]  /*3c10*/  UMOV UR13, 0x400 ;  /* 0x00000400000d7882 */ /* 0x000fe20000000000 */
[----:B------:R-:W-:-:S06]  /*3c20*/  NOP ;  /* 0x0000000000007918 */ /* 0x000fcc0000000000 */
[----:B------:R-:W-:Y:S06]  /*3c30*/  BAR.ARV 0x6, 0xa0 ;  /* 0x0182800000007b1d */ /* 0x000fec0000002000 */
[----:B------:R-:W4:Y:S01]  /*3c40*/  LDCU UR5, c[0x0][0x38c] ;  /* 0x00007180ff0577ac */ /* 0x000f220008000800 */
[----:B------:R-:W-:Y:S01]  /*3c50*/  LOP3.LUT R2, R2, 0xffff, RZ, 0xc0, !PT ;  /* 0x0000ffff02027812 */ /* 0x000fe200078ec0ff */
[----:B------:R-:W-:Y:S01]  /*3c60*/  IMAD.MOV.U32 R11, RZ, RZ, 0x1 ;  /* 0x00000001ff0b7424 */ /* 0x000fe200078e00ff */
[----:B------:R-:W-:Y:S01]  /*3c70*/  CS2R R8, SRZ ;  /* 0x0000000000087805 */ /* 0x000fe2000001ff00 */
[----:B------:R-:W1:Y:S01]  /*3c80*/  LDCU UR8, c[0x0][0x38c] ;  /* 0x00007180ff0877ac */ /* 0x000e620008000800 */
[----:B------:R-:W-:Y:S01]  /*3c90*/  R2UR UR15, R2 ;  /* 0x00000000020f72ca */ /* 0x000fe200000e0000 */
[----:B------:R-:W-:Y:S01]  /*3ca0*/  IMAD.MOV.U32 R10, RZ, RZ, RZ ;  /* 0x000000ffff0a7224 */ /* 0x000fe200078e00ff */
[----:B------:R-:W-:Y:S01]  /*3cb0*/  UMOV UR18, URZ ;  /* 0x000000ff00127c82 */ /* 0x000fe20008000000 */
[----:B------:R-:W-:Y:S01]  /*3cc0*/  UMOV UR10, URZ ;  /* 0x000000ff000a7c82 */ /* 0x000fe20008000000 */
[----:B---3--:R-:W-:Y:S01]  /*3cd0*/  ULEA UR13, UR4, UR13, 0x18 ;  /* 0x0000000d040d7291 */ /* 0x008fe2000f8ec0ff */
[----:B------:R-:W-:Y:S01]  /*3ce0*/  UMOV UR20, 0x0 ;  /* 0x0000000000147882 */ /* 0x000fe20000000000 */
[----:B------:R-:W-:-:S02]  /*3cf0*/  UMOV UR21, 0x44004a0 ;  /* 0x044004a000157882 */ /* 0x000fc40000000000 */
[----:B------:R-:W-:Y:S02]  /*3d00*/  UIADD3 UR6, UPT, UPT, UR13, 0x6600, URZ ;  /* 0x000066000d067890 */ /* 0x000fe4000fffe0ff */
[----:B------:R-:W-:Y:S02]  /*3d10*/  UIADD3 UR7, UPT, UPT, UR13, 0x10600, URZ ;  /* 0x000106000d077890 */ /* 0x000fe4000fffe0ff */
[----:B----4-:R-:W-:Y:S01]  /*3d20*/  UIADD3 UR5, UPT, UPT, UR5, 0x1f, URZ ;  /* 0x0000001f05057890 */ /* 0x010fe2000fffe0ff */
[----:B--2---:R-:W2:Y:S01]  /*3d30*/  LDS R0, [UR13+0x240] ;  /* 0x0002400dff007984 */ /* 0x004ea20008000800 */
[----:B------:R-:W-:Y:S02]  /*3d40*/  USHF.R.U32.HI UR6, URZ, 0x4, UR6 ;  /* 0x00000004ff067899 */ /* 0x000fe40008011606 */
[----:B------:R-:W-:Y:S02]  /*3d50*/  USHF.R.S32.HI UR4, URZ, 0x1f, UR5 ;  /* 0x0000001fff047899 */ /* 0x000fe40008011405 */
[----:B------:R-:W-:-:S02]  /*3d60*/  ULOP3.LUT UR6, UR6, 0x3fff, URZ, 0xc0, !UPT ;  /* 0x00003fff06067892 */ /* 0x000fc4000f8ec0ff */
[----:B------:R-:W-:Y:S02]  /*3d70*/  ULEA.HI UR4, UR4, UR5, URZ, 0x5 ;  /* 0x0000000504047291 */ /* 0x000fe4000f8f28ff */
[----:B------:R-:W-:Y:S02]  /*3d80*/  USHF.R.U32.HI UR5, URZ, 0x4, UR7 ;  /* 0x00000004ff057899 */ /* 0x000fe40008011607 */
[----:B------:R-:W-:Y:S02]  /*3d90*/  USHF.R.S32.HI UR22, URZ, 0x5, UR4 ;  /* 0x00000005ff167899 */ /* 0x000fe40008011404 */
[----:B------:R-:W-:Y:S02]  /*3da0*/  ULOP3.LUT UR5, UR5, 0x3fff, URZ, 0xc0, !UPT ;  /* 0x00003fff05057892 */ /* 0x000fe4000f8ec0ff */
[----:B------:R-:W-:Y:S02]  /*3db0*/  UISETP.LT.AND UP0, UPT, UR22, 0x1, UPT ;  /* 0x000000011600788c */ /* 0x000fe4000bf01270 */
[----:B------:R-:W-:-:S02]  /*3dc0*/  ULOP3.LUT UR16, UR6, 0x10000, URZ, 0xfc, !UPT ;  /* 0x0001000006107892 */ /* 0x000fc4000f8efcff */
[----:B------:R-:W-:Y:S02]  /*3dd0*/  USEL UR23, UR22, 0x1, !UP0 ;  /* 0x0000000116177887 */ /* 0x000fe4000c000000 */
[----:B------:R-:W-:Y:S02]  /*3de0*/  ULOP3.LUT UR17, UR5, 0x10000, URZ, 0xfc, !UPT ;  /* 0x0001000005117892 */ /* 0x000fe4000f8efcff */
[----:B------:R-:W-:Y:S02]  /*3df0*/  UIADD3 UR23, UPT, UPT, -UR23, URZ, URZ ;  /* 0x000000ff17177290 */ /* 0x000fe4000fffe1ff */
[----:B-1----:R-:W-:Y:S01]  /*3e00*/  UISETP.GE.AND UP4, UPT, UR8, 0x1, UPT ;  /* 0x000000010800788c */ /* 0x002fe2000bf86270 */
[----:B--2---:R-:W-:-:S15]  /*3e10*/  R2UR UR24, R0 ;  /* 0x00000000001872ca */ /* 0x004fde00000e0000 */
.L_x_83:
[----:B------:R-:W-:Y:S02]  /*3e20*/  LEA R0, R10, UR13, 0x3 ;  /* 0x0000000d0a007c11 */ /* 0x000fe4000f8e18ff */
[----:B------:R-:W-:Y:S02]  /*3e30*/  SHF.L.U32 R2, R9, 0x1f, RZ ;  /* 0x0000001f09027819 */ /* 0x000fe400000006ff */
[----:B------:R-:W-:Y:S01]  /*3e40*/  PLOP3.LUT P0, PT, PT, PT, UP4, 0x80, 0x8 ;  /* 0x000000000008781c */ /* 0x000fe20003f0f048 */
[----:B------:R-:W-:Y:S01]  /*3e50*/  VIADD R3, R0, 0x1a0 ;  /* 0x000001a000037836 */ /* 0x000fe20000000000 */
[----:B-1----:R-:W1:Y:S02]  /*3e60*/  SYNCS.PHASECHK.TRANS64.TRYWAIT P1, [R0+URZ+0x190], R2 ;  /* 0x00019002000075a7 */ /* 0x002e6400080211ff */
[----:B-1-3--:R-:W-:Y:S09]  /*3e70*/  @!P1 BRA `(.L_x_77) ;  /* 0x0000006c00489947 */ /* 0x00aff20003800000 */
.L_x_196:
[----:B------:R-:W-:Y:S01]  /*3e80*/  LEA R4, R10, UR13, 0x4 ;  /* 0x0000000d0a047c11 */ /* 0x000fe2000f8e20ff */
[----:B------:R-:W-:Y:S01]  /*3e90*/  @UP4 ULEA UR4, UR10, UR13, 0x3 ;  /* 0x0000000d0a044291 */ /* 0x000fe2000f8e18ff */
[----:B------:R-:W-:Y:S01]  /*3ea0*/  PLOP3.LUT P2, PT, PT, PT, PT, 0x80, 0x8 ;  /* 0x000000000008781c */ /* 0x000fe20003f4f070 */
[----:B------:R-:W-:Y:S01]  /*3eb0*/  ULEA UR19, UR18, UR13, 0x3 ;  /* 0x0000000d12137291 */ /* 0x000fe2000f8e18ff */
[----:B------:R-:W-:Y:S02]  /*3ec0*/  PRMT R3, RZ, 0x654, R3 ;  /* 0x00000654ff037816 */ /* 0x000fe40000000003 */
[----:B------:R-:W2:Y:S01]  /*3ed0*/  LDS.128 R4, [R4+0x220] ;  /* 0x0002200004047984 */ /* 0x000ea20000000c00 */
[----:B-1----:R-:W-:Y:S02]  /*3ee0*/  @P0 SHF.L.U32 R2, R8, 0x1f, RZ ;  /* 0x0000001f08020819 */ /* 0x002fe400000006ff */
[----:B------:R-:W-:Y:S01]  /*3ef0*/  SHF.L.U32 R0, R11, 0x1f, RZ ;  /* 0x0000001f0b007819 */ /* 0x000fe200000006ff */
[----:B------:R-:W-:Y:S01]  /*3f00*/  @!PT LDS RZ, [RZ] ;  /* 0x00000000fffff984 */ /* 0x000fe20000000800 */
[----:B------:R-:W-:Y:S01]  /*3f10*/  @!PT LDS RZ, [RZ] ;  /* 0x00000000fffff984 */ /* 0x000fe20000000800 */
[----:B------:R-:W-:Y:S01]  /*3f20*/  @!PT LDS RZ, [RZ] ;  /* 0x00000000fffff984 */ /* 0x000fe20000000800 */
[----:B------:R-:W-:Y:S01]  /*3f30*/  @!PT LDS RZ, [RZ] ;  /* 0x00000000fffff984 */ /* 0x000fe20000000800 */
[----:B------:R1:W-:Y:S06]  /*3f40*/  MEMBAR.ALL.CTA ;  /* 0x0000000000007992 */ /* 0x0003ec0000008000 */
[----:B-1----:R-:W1:Y:S02]  /*3f50*/  FENCE.VIEW.ASYNC.S ;  /* 0x00000000000073c6 */ /* 0x002e640000000000 */
[----:B-1----:R1:W-:Y:S01]  /*3f60*/  SYNCS.ARRIVE.TRANS64.RED.A1T0 RZ, [R3+URZ], RZ ;  /* 0x000000ff03ff79a7 */ /* 0x0023e200081004ff */
[----:B------:R1:W3:Y:S01]  /*3f70*/  @P0 SYNCS.PHASECHK.TRANS64.TRYWAIT P2, [UR4], R2 ;  /* 0x00000002ff0005a7 */ /* 0x0002e20008041104 */
[----:B--2---:R-:W-:Y:S01]  /*3f80*/  LOP3.LUT P1, RZ, R6, 0x1, RZ, 0xc0, !PT ;  /* 0x0000000106ff7812 */ /* 0x004fe2000782c0ff */
[----:B------:R-:W2:Y:S02]  /*3f90*/  SYNCS.PHASECHK.TRANS64.TRYWAIT P0, [UR19+0x1d0], R0 ;  /* 0x0001d000ff0075a7 */ /* 0x000ea40008001113 */
[----:B-123--:R-:W-:Y:S10]  /*3fa0*/  @!P0 BRA `(.L_x_78) ;  /* 0x0000006c00108947 */ /* 0x00eff40003800000 */
.L_x_198:
[----:B------:R-:W-:Y:S01]  /*3fb0*/  IADD3 R10, PT, PT, R10, 0x1, RZ ;  /* 0x000000010a0a7810 */ /* 0x000fe20007ffe0ff */
[----:B------:R-:W-:Y:S06]  /*3fc0*/  BRA.U !UP4, `(.L_x_79) ;  /* 0x000000010ca07547 */ /* 0x000fec000b800000 */
[----:B------:R-:W-:Y:S02]  /*3fd0*/  ULEA.HI UR4, UR18, UR18, URZ, 0x1 ;  /* 0x0000001212047291 */ /* 0x000fe4000f8f08ff */
[----:B------:R-:W-:Y:S02]  /*3fe0*/  UPLOP3.LUT UP2, UPT, UPT, UPT, UPT, 0x40, 0x4 ;  /* 0x000000000004789c */ /* 0x000fe40003f4e870 */
[----:B------:R-:W-:Y:S02]  /*3ff0*/  USHF.L.U32 UR5, UR4, 0x7, URZ ;  /* 0x0000000704057899 */ /* 0x000fe400080006ff */
[----:B------:R-:W-:Y:S02]  /*4000*/  ULOP3.LUT UR14, UR4, 0xffe, URZ, 0xc0, !UPT ;  /* 0x00000ffe040e7892 */ /* 0x000fe4000f8ec0ff */
[----:B------:R-:W-:Y:S02]  /*4010*/  ULOP3.LUT UR4, UR5, 0xffffff00, URZ, 0xc0, !UPT ;  /* 0xffffff0005047892 */ /* 0x000fe4000f8ec0ff */
[----:B------:R-:W-:-:S02]  /*4020*/  UIADD3 UR14, UPT, UPT, -UR14, UR18, URZ ;  /* 0x000000120e0e7290 */ /* 0x000fc4000fffe1ff */
[----:B------:R-:W-:Y:S01]  /*4030*/  UIADD3 UR4, UPT, UPT, UR24, UR4, URZ ;  /* 0x0000000418047290 */ /* 0x000fe2000fffe0ff */
[----:B------:R-:W-:Y:S01]  /*4040*/  UMOV UR12, UR23 ;  /* 0x00000017000c7c82 */ /* 0x000fe20008000000 */
[----:B------:R-:W-:Y:S02]  /*4050*/  UMOV UR11, UR22 ;  /* 0x00000016000b7c82 */ /* 0x000fe40008000000 */
[----:B------:R-:W-:Y:S01]  /*4060*/  ULEA UR14, UR14, UR4, 0x14 ;  /* 0x000000040e0e7291 */ /* 0x000fe2000f8ea0ff */
[----:B------:R-:W-:-:S11]  /*4070*/  UMOV UR5, UR10 ;  /* 0x0000000a00057c82 */ /* 0x000fd60008000000 */
.L_x_82:
[----:B------:R-:W-:Y:S02]  /*4080*/  UIADD3 UR12, UPT, UPT, UR12, 0x1, URZ ;  /* 0x000000010c0c7890 */ /* 0x000fe4000fffe0ff */
[----:B--2---:R-:W-:Y:S02]  /*4090*/  ULEA UR6, UR5, UR13, 0x3 ;  /* 0x0000000d05067291 */ /* 0x004fe4000f8e18ff */
[----:B------:R-:W-:Y:S01]  /*40a0*/  UISETP.NE.AND UP3, UPT, UR12, URZ, UPT ;  /* 0x000000ff0c00728c */ /* 0x000fe2000bf65270 */
[----:B---3--:R-:W-:Y:S10]  /*40b0*/  @P2 BRA `(.L_x_80) ;  /* 0x00000000000c2947 */ /* 0x008ff40003800000 */
[----:B-1----:R-:W-:Y:S04]  /*40c0*/  SHF.L.U32 R2, R8, 0x1f, RZ ;  /* 0x0000001f08027819 */ /* 0x002fe800000006ff */
[----:B------:R-:W1:Y:S02]  /*40d0*/  SYNCS.PHASECHK.TRANS64.TRYWAIT P0, [UR6], R2 ;  /* 0x00000002ff0075a7 */ /* 0x000e640008001106 */
[----:B-1----:R-:W-:Y:S05]  /*40e0*/  @!P0 BRA `(.L_x_81) ;  /* 0x0000006800d88947 */ /* 0x002fea0003800000 */
.L_x_80:
[----:B------:R-:W-:Y:S01]  /*40f0*/  UISETP.NE.AND UP0, UPT, UR11, 0x1, UPT ;  /* 0x000000010b00788c */ /* 0x000fe2000bf05270 */
[----:B------:R-:W-:Y:S01]  /*4100*/  PLOP3.LUT P2, PT, PT, PT, PT, 0x80, 0x8 ;  /* 0x000000000008781c */ /* 0x000fe20003f4f070 */
[----:B------:R-:W-:Y:S02]  /*4110*/  UIADD3 UR4, UPT, UPT, UR5, 0x1, URZ ;  /* 0x0000000105047890 */ /* 0x000fe4000fffe0ff */
[----:B------:R-:W-:Y:S02]  /*4120*/  ULEA UR8, UR5, UR17, 0x9 ;  /* 0x0000001105087291 */ /* 0x000fe4000f8e48ff */
[----:B------:R-:W-:Y:S01]  /*4130*/  UISETP.NE.AND UP1, UPT, UR4, 0x14, UPT ;  /* 0x000000140400788c */ /* 0x000fe2000bf25270 */
[----:B------:R-:W-:Y:S01]  /*4140*/  PLOP3.LUT P0, PT, PT, PT, UP0, 0x80, 0x8 ;  /* 0x000000000008781c */ /* 0x000fe20003f0f008 */
[----:B------:R-:W-:Y:S02]  /*4150*/  UIADD3 UR11, UPT, UPT, UR11, -0x1, URZ ;  /* 0xffffffff0b0b7890 */ /* 0x000fe4000fffe0ff */
[----:B------:R-:W-:Y:S02]  /*4160*/  USEL UR7, URZ, 0x1, UP1 ;  /* 0x00000001ff077887 */ /* 0x000fe40008800000 */
[----:B------:R-:W-:Y:S01]  /*4170*/  USEL UR10, UR4, URZ, UP1 ;  /* 0x000000ff040a7287 */ /* 0x000fe20008800000 */
[----:B------:R-:W-:Y:S03]  /*4180*/  UMOV UR9, 0xc0004010 ;  /* 0xc000401000097882 */ /* 0x000fe60000000000 */
[----:B------:R-:W-:Y:S01]  /*4190*/  @UP0 ULEA UR4, UR10, UR13, 0x3 ;  /* 0x0000000d0a040291 */ /* 0x000fe2000f8e18ff */
[----:B------:R-:W-:Y:S01]  /*41a0*/  LOP3.LUT R8, R8, UR7, RZ, 0x3c, !PT ;  /* 0x0000000708087c12 */ /* 0x000fe2000f8e3cff */
[----:B------:R-:W-:Y:S03]  /*41b0*/  UMOV UR7, 0xc0004010 ;  /* 0xc000401000077882 */ /* 0x000fe60000000000 */
[----:B-1----:R-:W-:Y:S04]  /*41c0*/  @P0 SHF.L.U32 R0, R8, 0x1f, RZ ;  /* 0x0000001f08000819 */ /* 0x002fe800000006ff */
[----:B------:R2:W3:Y:S01]  /*41d0*/  @P0 SYNCS.PHASECHK.TRANS64.TRYWAIT P2, [UR4], R0 ;  /* 0x00000000ff0005a7 */ /* 0x0004e20008041104 */
[----:B------:R-:W-:Y:S02]  /*41e0*/  UIADD3 UR4, UPT, UPT, UR6, 0xa0, URZ ;  /* 0x000000a006047890 */ /* 0x000fe4000fffe0ff */
[----:B------:R-:W-:Y:S03]  /*41f0*/  ULEA UR6, UR5, UR16, 0x7 ;  /* 0x0000001005067291 */ /* 0x000fe6000f8e38ff */
[----:B------:R-:W-:Y:S06]  /*4200*/  UMOV UR5, UR10 ;  /* 0x0000000a00057c82 */ /* 0x000fec0008000000 */
[----:B------:R2:W-:Y:S01]  /*4210*/  UTCIMMA gdesc[UR6], gdesc[UR8], tmem[UR14], tmem[UR20], idesc[UR21], UP2 ;  /* 0x00ff1408060075ea */ /* 0x0005e2000900010e */
[----:B------:R-:W-:Y:S01]  /*4220*/  UPLOP3.LUT UP2, UPT, UPT, UPT, UPT, 0x80, 0x8 ;  /* 0x000000000008789c */ /* 0x000fe20003f4f070 */
[----:B------:R2:W-:Y:S01]  /*4230*/  UTCBAR.MULTICAST [UR4], URZ, UR15 ;  /* 0x000000ff040073e9 */ /* 0x0005e2000800080f */
[----:B------:R-:W-:Y:S09]  /*4240*/  BRA.U UP3, `(.L_x_82) ;  /* 0xfffffffd038c7547 */ /* 0x000ff2000b83ffff */
.L_x_79:
[----:B--2---:R-:W-:Y:S01]  /*4250*/  UIADD3 UR4, UPT, UPT, UR18, 0x1, URZ ;  /* 0x0000000112047890 */ /* 0x004fe2000fffe0ff */
[C---:B------:R-:W-:Y:S01]  /*4260*/  ISETP.NE.AND P0, PT, R10.reuse, 0x2, PT ;  /* 0x000000020a00780c */ /* 0x040fe20003f05270 */
[----:B------:R-:W-:Y:S02]  /*4270*/  UIADD3 UR5, UPT, UPT, UR19, 0x1b0, URZ ;  /* 0x000001b013057890 */ /* 0x000fe4000fffe0ff */
[----:B------:R-:W-:Y:S01]  /*4280*/  UISETP.NE.AND UP0, UPT, UR4, 0x4, UPT ;  /* 0x000000040400788c */ /* 0x000fe2000bf05270 */
[----:B-1----:R-:W-:Y:S02]  /*4290*/  SEL R0, RZ, 0x1, P0 ;  /* 0x00000001ff007807 */ /* 0x002fe40000000000 */
[----:B------:R-:W-:Y:S01]  /*42a0*/  SEL R10, R10, RZ, P0 ;  /* 0x000000ff0a0a7207 */ /* 0x000fe20000000000 */
[----:B------:R-:W-:Y:S01]  /*42b0*/  USEL UR6, URZ, 0x1, UP0 ;  /* 0x00000001ff067887 */ /* 0x000fe20008000000 */
[----:B------:R-:W-:Y:S01]  /*42c0*/  LOP3.LUT R9, R9, R0, RZ, 0x3c, !PT ;  /* 0x0000000009097212 */ /* 0x000fe200078e3cff */
[----:B------:R-:W-:Y:S01]  /*42d0*/  USEL UR18, UR4, URZ, UP0 ;  /* 0x000000ff04127287 */ /* 0x000fe20008000000 */
[----:B------:R1:W-:Y:S03]  /*42e0*/  UTCBAR [UR5], URZ ;  /* 0x000000ff050073e9 */ /* 0x0003e600080000ff */
[----:B------:R-:W-:Y:S01]  /*42f0*/  LOP3.LUT R11, R11, UR6, RZ, 0x3c, !PT ;  /* 0x000000060b0b7c12 */ /* 0x000fe2000f8e3cff */
[----:B------:R-:W-:Y:S07]  /*4300*/  @P1 BRA `(.L_x_83) ;  /* 0xfffffff800c41947 */ /* 0x000fee000383ffff */
[----:B------:R-:W2:Y:S01]  /*4310*/  S2UR UR8, SR_CgaCtaId ;  /* 0x00000000000879c3 */ /* 0x000ea20000008800 */
[----:B------:R-:W-:Y:S01]  /*4320*/  ELECT P0, URZ, PT ;  /* 0x0000000000ff782f */ /* 0x000fe20003800000 */
[----:B------:R-:W-:Y:S01]  /*4330*/  IMAD.MOV.U32 R0, RZ, RZ, 0x1 ;  /* 0x00000001ff007424 */ /* 0x000fe200078e00ff */
[----:B------:R-:W-:Y:S01]  /*4340*/  UIADD3 UR13, UPT, UPT, UR13, 0x1d0, URZ ;  /* 0x000001d00d0d7890 */ /* 0x000fe2000fffe0ff */
[----:B------:R-:W-:Y:S01]  /*4350*/  SHF.L.U32 R2, R11, 0x1f, RZ ;  /* 0x0000001f0b027819 */ /* 0x000fe200000006ff */
[----:B------:R-:W-:-:S03]  /*4360*/  UMOV UR4, 0x40 ;  /* 0x0000004000047882 */ /* 0x000fc60000000000 */
[----:B------:R-:W-:Y:S01]  /*4370*/  UVIRTCOUNT.DEALLOC.SMPOOL 0x80 ;  /* 0x000000800000784c */ /* 0x000fe20000000000 */
[----:B--2---:R-:W-:Y:S02]  /*4380*/  ULEA UR8, UR8, UR4, 0x18 ;  /* 0x0000000408087291 */ /* 0x004fe4000f8ec0ff */
[----:B------:R-:W-:-:S07]  /*4390*/  ULEA UR4, UR18, UR13, 0x3 ;  /* 0x0000000d12047291 */ /* 0x000fce000f8e18ff */
[----:B------:R2:W-:Y:S02]  /*43a0*/  @P0 STS.U8 [UR8+0x1c], R0 ;  /* 0x00001c00ff000988 */ /* 0x0005e40008000008 */
[----:B------:R-:W4:Y:S02]  /*43b0*/  SYNCS.PHASECHK.TRANS64.TRYWAIT P0, [UR4], R2 ;  /* 0x00000002ff0075a7 */ /* 0x000f240008001104 */
[----:B--2-4-:R-:W-:Y:S05]  /*43c0*/  @!P0 BRA `(.L_x_84) ;  /* 0x0000006800388947 */ /* 0x014fea0003800000 */
.L_x_201:
[----:B------:R-:W-:-:S04]  /*43d0*/  UIADD3 UR4, UPT, UPT, UR18, 0x1, URZ ;  /* 0x0000000112047890 */ /* 0x000fc8000fffe0ff */
[----:B------:R-:W-:-:S04]  /*43e0*/  UISETP.NE.AND UP0, UPT, UR4, 0x4, UPT ;  /* 0x000000040400788c */ /* 0x000fc8000bf05270 */
[----:B------:R-:W-:Y:S02]  /*43f0*/  USEL UR6, URZ, 0x1, UP0 ;  /* 0x00000001ff067887 */ /* 0x000fe40008000000 */
[----:B------:R-:W-:-:S04]  /*4400*/  USEL UR4, UR4, URZ, UP0 ;  /* 0x000000ff04047287 */ /* 0x000fc80008000000 */
[----:B-1----:R-:W-:Y:S01]  /*4410*/  ULEA UR5, UR4, UR13, 0x3 ;  /* 0x0000000d04057291 */ /* 0x002fe2000f8e18ff */
[----:B--2---:R-:W-:-:S04]  /*4420*/  LOP3.LUT R2, R11, UR6, RZ, 0x3c, !PT ;  /* 0x000000060b027c12 */ /* 0x004fc8000f8e3cff */
[----:B------:R-:W-:-:S04]  /*4430*/  SHF.L.U32 R3, R2, 0x1f, RZ ;  /* 0x0000001f02037819 */ /* 0x000fc800000006ff */
[----:B------:R-:W1:Y:S02]  /*4440*/  SYNCS.PHASECHK.TRANS64.TRYWAIT P0, [UR5], R3 ;  /* 0x00000003ff0075a7 */ /* 0x000e640008001105 */
[----:B-1----:R-:W-:Y:S05]  /*4450*/  @!P0 BRA `(.L_x_85) ;  /* 0x00000068002c8947 */ /* 0x002fea0003800000 */
.L_x_203:
        /* <DEDUP_REMOVED lines=9> */
.L_x_205:
[----:B------:R-:W-:-:S04]  /*44f0*/  UIADD3 UR4, UPT, UPT, UR4, 0x1, URZ ;  /* 0x0000000104047890 */ /* 0x000fc8000fffe0ff */
[----:B------:R-:W-:-:S04]  /*4500*/  UISETP.NE.AND UP0, UPT, UR4, 0x4, UPT ;  /* 0x000000040400788c */ /* 0x000fc8000bf05270 */
[----:B------:R-:W-:Y:S02]  /*4510*/  USEL UR5, URZ, 0x1, UP0 ;  /* 0x00000001ff057887 */ /* 0x000fe40008000000 */
[----:B------:R-:W-:-:S04]  /*4520*/  USEL UR4, UR4, URZ, UP0 ;  /* 0x000000ff04047287 */ /* 0x000fc80008000000 */
[----:B------:R-:W-:Y:S01]  /*4530*/  ULEA UR4, UR4, UR13, 0x3 ;  /* 0x0000000d04047291 */ /* 0x000fe2000f8e18ff */
[----:B------:R-:W-:-:S04]  /*4540*/  LOP3.LUT R2, R2, UR5, RZ, 0x3c, !PT ;  /* 0x0000000502027c12 */ /* 0x000fc8000f8e3cff */
[----:B------:R-:W-:-:S04]  /*4550*/  SHF.L.U32 R2, R2, 0x1f, RZ ;  /* 0x0000001f02027819 */ /* 0x000fc800000006ff */
[----:B------:R-:W2:Y:S02]  /*4560*/  SYNCS.PHASECHK.TRANS64.TRYWAIT P0, [UR4], R2 ;  /* 0x00000002ff0075a7 */ /* 0x000ea40008001104 */
[----:B--2---:R-:W-:Y:S05]  /*4570*/  @!P0 BRA `(.L_x_87) ;  /* 0x0000006800148947 */ /* 0x004fea0003800000 */
.L_x_207:
[----:B------:R-:W-:Y:S01]  /*4580*/  NOP ;  /* 0x0000000000007918 */ /* 0x000fe20000000000 */
[----:B-1----:R-:W1:Y:S01]  /*4590*/  LDS R0, [UR8+0x14] ;  /* 0x00001408ff007984 */ /* 0x002e620008000800 */
[----:B------:R-:W-:Y:S01]  /*45a0*/  ULOP3.LUT UR4, UR24, 0xffff, URZ, 0xc0, !UPT ;  /* 0x0000ffff18047892 */ /* 0x000fe2000f8ec0ff */
[----:B------:R-:W-:Y:S01]  /*45b0*/  UMOV UR5, 0xffff ;  /* 0x0000ffff00057882 */ /* 0x000fe20000000000 */
[----:B------:R-:W-:Y:S02]  /*45c0*/  UMOV UR6, 0x1 ;  /* 0x0000000100067882 */ /* 0x000fe40000000000 */
[----:B------:R-:W-:-:S04]  /*45d0*/  USHF.R.U32.HI UR4, URZ, 0x5, UR4 ;  /* 0x00000005ff047899 */ /* 0x000fc80008011604 */
[----:B------:R-:W-:Y:S02]  /*45e0*/  USHF.L.U32 UR5, UR5, UR4, URZ ;  /* 0x0000000405057299 */ /* 0x000fe400080006ff */
[----:B------:R-:W-:-:S04]  /*45f0*/  USHF.L.U32 UR4, UR6, UR4, URZ ;  /* 0x0000000406047299 */ /* 0x000fc800080006ff */
[----:B-1----:R-:W-:-:S04]  /*4600*/  LOP3.LUT R0, R0, UR5, RZ, 0xc0, !PT ;  /* 0x0000000500007c12 */ /* 0x002fc8000f8ec0ff */
[----:B------:R-:W-:-:S13]  /*4610*/  ISETP.NE.AND P0, PT, R0, UR5, PT ;  /* 0x0000000500007c0c */ /* 0x000fda000bf05270 */
[----:B------:R-:W-:Y:S05]  /*4620*/  @P0 BRA `(.L_x_88) ;  /* 0x0000000000580947 */ /* 0x000fea0003800000 */
[----:B------:R-:W1:Y:S02]  /*4630*/  LDS R0, [UR8+0x18] ;  /* 0x00001808ff007984 */ /* 0x000e640008000800 */
[----:B-1----:R-:W-:-:S04]  /*4640*/  LOP3.LUT R0, R0, UR4, RZ, 0xc0, !PT ;  /* 0x0000000400007c12 */ /* 0x002fc8000f8ec0ff */
[----:B------:R-:W-:-:S13]  /*4650*/  ISETP.NE.AND P0, PT, R0, UR4, PT ;  /* 0x0000000400007c0c */ /* 0x000fda000bf05270 */
[----:B------:R-:W-:Y:S05]  /*4660*/  @P0 BRA `(.L_x_89) ;  /* 0x00000000003c0947 */ /* 0x000fea0003800000 */
[----:B------:R-:W1:Y:S01]  /*4670*/  S2R R2, SR_LANEID ;  /* 0x0000000000027919 */ /* 0x000e620000000000 */
[----:B------:R-:W-:-:S06]  /*4680*/  ULOP3.LUT UR5, URZ, UR5, URZ, 0x33, !UPT ;  /* 0x00000005ff057292 */ /* 0x000fcc000f8e33ff */
[----:B------:R-:W-:-:S04]  /*4690*/  IMAD.U32 R0, RZ, RZ, UR5 ;  /* 0x00000005ff007e24 */ /* 0x000fc8000f8e00ff */
[----:B------:R2:W4:Y:S02]  /*46a0*/  REDUX UR7, R0 ;  /* 0x00000000000773c4 */ /* 0x0005240000000000 */
[----:B------:R1:W-:Y:S01]  /*46b0*/  UTCATOMSWS.AND URZ, UR5 ;  /* 0x0000000500ff79e3 */ /* 0x0003e20008000000 */
[----:B--2---:R-:W-:Y:S01]  /*46c0*/  LOP3.LUT R0, RZ, UR4, RZ, 0x33, !PT ;  /* 0x00000004ff007c12 */ /* 0x004fe2000f8e33ff */
[----:B------:R-:W-:Y:S02]  /*46d0*/  VOTEU.ANY UR4, UPT, PT ;  /* 0x0000000000047886 */ /* 0x000fe400038e0100 */
[----:B------:R-:W-:Y:S02]  /*46e0*/  UFLO.U32 UR4, UR4 ;  /* 0x00000004000472bd */ /* 0x000fe400080e0000 */
[----:B------:R-:W2:Y:S04]  /*46f0*/  REDUX UR6, R0 ;  /* 0x00000000000673c4 */ /* 0x000ea80000000000 */
[----:B-1----:R-:W-:-:S02]  /*4700*/  ISETP.EQ.U32.AND P0, PT, R2, UR4, PT ;  /* 0x0000000402007c0c */ /* 0x002fc4000bf02070 */
[----:B----4-:R-:W-:-:S11]  /*4710*/  MOV R2, UR7 ;  /* 0x0000000700027c02 */ /* 0x010fd60008000f00 */
[----:B------:R1:W-:Y:S01]  /*4720*/  @P0 ATOMS.AND RZ, [UR8+0x14], R2 ;  /* 0x00001402ffff098c */ /* 0x0003e2000a800008 */
[----:B--2---:R-:W-:-:S05]  /*4730*/  IMAD.U32 R0, RZ, RZ, UR6 ;  /* 0x00000006ff007e24 */ /* 0x004fca000f8e00ff */
[----:B------:R1:W-:Y:S01]  /*4740*/  @P0 ATOMS.AND RZ, [UR8+0x18], R0 ;  /* 0x00001800ffff098c */ /* 0x0003e2000a800008 */
[----:B------:R-:W-:Y:S05]  /*4750*/  BRA `(.L_x_90) ;  /* 0x0000000000147947 */ /* 0x000fea0003800000 */
.L_x_89:
[----:B------:R-:W-:Y:S02]  /*4760*/  MOV R2, 0x4780 ;  /* 0x0000478000027802 */ /* 0x000fe40000000f00 */
[----:B---3-5:R-:W-:Y:S05]  /*4770*/  CALL.REL.NOINC `($__internal_0_$__cuda_sm10x_tcgen05_guardrail_trap_col_being_dealloced_not_returned_by_alloc) ;  /* 0x0000006800f87944 */ /* 0x028fea0003c00000 */
[----:B------:R-:W-:Y:S05]  /*4780*/  BRA `(.L_x_90) ;  /* 0x0000000000087947 */ /* 0x000fea0003800000 */
.L_x_88:
[----:B------:R-:W-:Y:S02]  /*4790*/  MOV R2, 0x47b0 ;  /* 0x000047b000027802 */ /* 0x000fe40000000f00 */
[----:B---3-5:R-:W-:Y:S05]  /*47a0*/  CALL.REL.NOINC `($__internal_2_$__cuda_sm10x_tcgen05_guardrail_trap_unallocated_columns_being_dealloced) ;  /* 0x0000006c00047944 */ /* 0x028fea0003c00000 */
.L_x_90:
[----:B------:R-:W-:Y:S01]  /*47b0*/  NOP ;  /* 0x0000000000007918 */ /* 0x000fe20000000000 */
[----:B------:R-:W-:Y:S05]  /*47c0*/  EXIT ;  /* 0x000000000000794d */ /* 0x000fea0003800000 */
.L_x_72:
[----:B------:R-:W-:-:S09]  /*47d0*/  UISETP.NE.OR UP0, UPT, UR18, 0x3, !UP3 ;  /* 0x000000031200788c */ /* 0x000fd2000df05670 */
[----:B------:R-:W-:Y:S05]  /*47e0*/  BRA.U UP0, `(.L_x_91) ;  /* 0x0000001100847547 */ /* 0x000fea000b800000 */
[----:B------:R-:W2:Y:S01]  /*47f0*/  LDCU.64 UR4, c[0x0][0x888] ;  /* 0x00011100ff0477ac */ /* 0x000ea20008000a00 */
[----:B------:R-:W3:Y:S01]  /*4800*/  LDC.64 R12, c[0x0][0x348] ;  /* 0x0000d200ff0c7b82 */ /* 0x000ee20000000a00 */
[----:B------:R-:W-:Y:S02]  /*4810*/  HFMA2 R9, -RZ, RZ, 0, 0 ;  /* 0x00000000ff097431 */ /* 0x000fe400000001ff */
[----:B------:R-:W-:Y:S01]  /*4820*/  IMAD.MOV.U32 R11, RZ, RZ, 0x1 ;  /* 0x00000001ff0b7424 */ /* 0x000fe200078e00ff */
[----:B------:R-:W4:Y:S01]  /*4830*/  LDCU UR40, c[0x0][0x370] ;  /* 0x00006e00ff2877ac */ /* 0x000f220008000800 */
[----:B------:R-:W-:Y:S01]  /*4840*/  IMAD.MOV.U32 R10, RZ, RZ, RZ ;  /* 0x000000ffff0a7224 */ /* 0x000fe200078e00ff */
[----:B------:R-:W-:Y:S01]  /*4850*/  MOV R3, 0x1000 ;  /* 0x0000100000037802 */ /* 0x000fe20000000f00 */
[----:B------:R-:W4:Y:S01]  /*4860*/  LDCU.128 UR48, c[0x0][0xb10] ;  /* 0x00016200ff3077ac */ /* 0x000f220008000c00 */
[----:B------:R-:W1:Y:S01]  /*4870*/  LDCU UR37, c[0x0][0x374] ;  /* 0x00006e80ff2577ac */ /* 0x000e620008000800 */
[----:B------:R-:W1:Y:S01]  /*4880*/  LDCU.64 UR38, c[0x0][0x890] ;  /* 0x00011200ff2677ac */ /* 0x000e620008000a00 */
[----:B------:R-:W1:Y:S01]  /*4890*/  LDCU UR15, c[0x0][0xb0c] ;  /* 0x00016180ff0f77ac */ /* 0x000e620008000800 */
[----:B--2---:R-:W-:Y:S01]  /*48a0*/  UISETP.NE.U32.AND UP0, UPT, UR4, URZ, UPT ;  /* 0x000000ff0400728c */ /* 0x004fe2000bf05070 */
[----:B------:R-:W2:Y:S01]  /*48b0*/  LDCU UR47, c[0x0][0xb20] ;  /* 0x00016400ff2f77ac */ /* 0x000ea20008000800 */
[----:B------:R-:W2:Y:S01]  /*48c0*/  LDCU UR4, c[0x0][0xb30] ;  /* 0x00016600ff0477ac */ /* 0x000ea20008000800 */
[----:B------:R-:W-:Y:S01]  /*48d0*/  UMOV UR21, 0x400 ;  /* 0x0000040000157882 */ /* 0x000fe20000000000 */
[----:B----4-:R-:W-:-:S02]  /*48e0*/  UIMAD.WIDE.U32 UR6, UR40, UR48, URZ ;  /* 0x00000030280672a5 */ /* 0x010fc4000f8e00ff */
[----:B-1----:R-:W-:Y:S02]  /*48f0*/  UIMAD.WIDE.U32 UR8, UR37, UR51, URZ ;  /* 0x00000033250872a5 */ /* 0x002fe4000f8e00ff */
[----:B------:R-:W-:Y:S02]  /*4900*/  ULEA UR21, UR45, UR21, 0x18 ;  /* 0x000000152d157291 */ /* 0x000fe4000f8ec0ff */
[----:B------:R-:W-:Y:S02]  /*4910*/  UISETP.NE.U32.AND UP6, UPT, UR38, URZ, UPT ;  /* 0x000000ff2600728c */ /* 0x000fe4000bfc5070 */
[----:B------:R-:W-:Y:S02]  /*4920*/  UIADD3 UR43, UPT, UPT, UR21, 0x158, URZ ;  /* 0x00000158152b7890 */ /* 0x000fe4000fffe0ff */
[----:B------:R-:W-:Y:S02]  /*4930*/  UISETP.NE.AND.EX UP5, UPT, UR5, URZ, UPT, UP0 ;  /* 0x000000ff0500728c */ /* 0x000fe4000bfa5300 */
[----:B------:R-:W-:Y:S01]  /*4940*/  UISETP.NE.AND UP0, UPT, UR42, 0x1, UPT ;  /* 0x000000012a00788c */ /* 0x000fe2000bf05270 */
[----:B------:R-:W-:Y:S01]  /*4950*/  UMOV UR6, UR7 ;  /* 0x0000000700067c82 */ /* 0x000fe20008000000 */
[----:B------:R-:W-:Y:S01]  /*4960*/  UMOV UR44, UR9 ;  /* 0x00000009002c7c82 */ /* 0x000fe20008000000 */
[----:B------:R-:W-:-:S02]  /*4970*/  USEL UR41, URZ, 0x1, UP4 ;  /* 0x00000001ff297887 */ /* 0x000fc4000a000000 */
[----:B------:R-:W-:Y:S02]  /*4980*/  UISETP.NE.AND UP0, UPT, UR15, 0x1, UPT ;  /* 0x000000010f00788c */ /* 0x000fe4000bf05270 */
[----:B------:R-:W-:Y:S02]  /*4990*/  UPLOP3.LUT UP4, UPT, UPT, UPT, UPT, 0x40, 0x4 ;  /* 0x000000000004789c */ /* 0x000fe40003f8e870 */
[----:B------:R-:W-:Y:S01]  /*49a0*/  UISETP.GE.AND UP2, UPT, UR42, 0x1, UPT ;  /* 0x000000012a00788c */ /* 0x000fe2000bf46270 */
[----:B------:R-:W1:Y:S01]  /*49b0*/  LDCU.64 UR22, c[0x0][0xb28] ;  /* 0x00016500ff1677ac */ /* 0x000e620008000a00 */
[----:B------:R-:W-:Y:S02]  /*49c0*/  UISETP.NE.AND.EX UP6, UPT, UR39, URZ, UPT, UP6 ;  /* 0x000000ff2700728c */ /* 0x000fe4000bfc5360 */
[----:B------:R-:W-:Y:S02]  /*49d0*/  UIADD3 UR33, UPT, UPT, UR21, 0x140, URZ ;  /* 0x0000014015217890 */ /* 0x000fe4000fffe0ff */
[----:B------:R-:W-:-:S02]  /*49e0*/  UIADD3 UR25, UPT, UPT, UR21, 0x148, URZ ;  /* 0x0000014815197890 */ /* 0x000fc4000fffe0ff */
[----:B------:R-:W-:Y:S02]  /*49f0*/  UIADD3 UR17, UPT, UPT, UR21, 0x150, URZ ;  /* 0x0000015015117890 */ /* 0x000fe4000fffe0ff */
[----:B------:R-:W-:Y:S02]  /*4a00*/  UPRMT UR43, UR45, 0x654, UR43 ;  /* 0x000006542d2b7896 */ /* 0x000fe4000800002b */
[----:B------:R-:W-:Y:S02]  /*4a10*/  USHF.R.U32.HI UR46, URZ, UR49, UR6 ;  /* 0x00000031ff2e7299 */ /* 0x000fe40008011606 */
[----:B--2---:R-:W-:Y:S02]  /*4a20*/  USHF.R.U32.HI UR44, URZ, UR47, UR44 ;  /* 0x0000002fff2c7299 */ /* 0x004fe4000801162c */
[----:B------:R-:W-:Y:S02]  /*4a30*/  UISETP.NE.AND UP0, UPT, UR50, 0x1, UPT ;  /* 0x000000013200788c */ /* 0x000fe4000bf05270 */
[----:B---3--:R-:W-:-:S11]  /*4a40*/  UISETP.NE.AND UP3, UPT, UR4, 0x1, UPT ;  /* 0x000000010400788c */ /* 0x008fd6000bf65270 */
.L_x_102:
[C---:B------:R-:W-:Y:S02]  /*4a50*/  LEA R8, R10.reuse, UR21, 0x3 ;  /* 0x000000150a087c11 */ /* 0x040fe4000f8e18ff */
[----:B------:R-:W-:Y:S02]  /*4a60*/  SHF.L.U32 R0, R9, 0x1f, RZ ;  /* 0x0000001f09007819 */ /* 0x000fe400000006ff */
[----:B------:R-:W-:Y:S02]  /*4a70*/  LEA R4, R10, UR21, 0x4 ;  /* 0x000000150a047c11 */ /* 0x000fe4000f8e20ff */
[----:B--2---:R-:W2:Y:S02]  /*4a80*/  SYNCS.PHASECHK.TRANS64.TRYWAIT P0, [R8+URZ+0x190], R0 ;  /* 0x00019000080075a7 */ /* 0x004ea400080011ff */
[----:B--2---:R-:W-:Y:S05]  /*4a90*/  @!P0 BRA `(.L_x_92) ;  /* 0x0000006000e48947 */ /* 0x004fea0003800000 */
.L_x_208:
[----:B------:R-:W3:Y:S01]  /*4aa0*/  LDS.128 R4, [R4+0x220] ;  /* 0x0002200004047984 */ /* 0x000ee20000000c00 */
[----:B------:R-:W-:Y:S01]  /*4ab0*/  UISETP.GE.AND UP0, UPT, UR42, 0x1, UPT ;  /* 0x000000012a00788c */ /* 0x000fe2000bf06270 */
[----:B------:R-:W-:Y:S01]  /*4ac0*/  @!PT LDS RZ, [RZ] ;  /* 0x00000000fffff984 */ /* 0x000fe20000000800 */
[----:B------:R-:W-:Y:S01]  /*4ad0*/  @!PT LDS RZ, [RZ] ;  /* 0x00000000fffff984 */ /* 0x000fe20000000800 */
[----:B------:R-:W-:Y:S01]  /*4ae0*/  @!PT LDS RZ, [RZ] ;  /* 0x00000000fffff984 */ /* 0x000fe20000000800 */
[----:B------:R-:W-:Y:S01]  /*4af0*/  @!PT LDS RZ, [RZ] ;  /* 0x00000000fffff984 */ /* 0x000fe20000000800 */
[----:B------:R4:W-:Y:S06]  /*4b00*/  MEMBAR.ALL.CTA ;  /* 0x0000000000007992 */ /* 0x0009ec0000008000 */
[----:B----4-:R-:W4:Y:S01]  /*4b10*/  FENCE.VIEW.ASYNC.S ;  /* 0x00000000000073c6 */ /* 0x010f220000000000 */
[----:B---3--:R-:W-:Y:S11]  /*4b20*/  LOP3.LUT P0, RZ, R6, 0x1, RZ, 0xc0, !PT ;  /* 0x0000000106ff7812 */ /* 0x008ff6000780c0ff */
[----:B------:R-:W-:Y:S02]  /*4b30*/  @!UPT UIADD3 URZ, UPT, UPT, URZ, URZ, URZ ;  /* 0x000000fffffff290 */ /* 0x000fe4000fffe0ff */
[----:B----4-:R-:W-:Y:S01]  /*4b40*/  VOTEU.ANY UP2, P0 ;  /* 0x0000000000ff7886 */ /* 0x010fe20000040100 */
[----:B------:R-:W-:Y:S11]  /*4b50*/  PLOP3.LUT P0, PT, PT, PT, UP2, 0x80, 0x8 ;  /* 0x000000000008781c */ /* 0x000ff60003f0f028 */
[----:B------:R-:W-:Y:S02]  /*4b60*/  @!UPT UIADD3 URZ, UPT, UPT, URZ, URZ, URZ ;  /* 0x000000fffffff290 */ /* 0x000fe4000fffe0ff */
[----:B--2---:R-:W-:Y:S02]  /*4b70*/  @P0 SHF.R.U32.HI R0, RZ, 0x10, R5 ;  /* 0x00000010ff000819 */ /* 0x004fe40000011605 */
[----:B------:R-:W-:Y:S02]  /*4b80*/  @P0 MOV R2, R4 ;  /* 0x0000000400020202 */ /* 0x000fe40000000f00 */
[----:B------:R-:W-:Y:S01]  /*4b90*/  @P0 R2UR UR4, R0 ;  /* 0x00000000000402ca */ /* 0x000fe200000e0000 */
[----:B------:R-:W-:Y:S01]  /*4ba0*/  VIADD R0, R8, 0x1a0 ;  /* 0x000001a008007836 */ /* 0x000fe20000000000 */
[----:B------:R-:W-:Y:S02]  /*4bb0*/  @P0 LOP3.LUT R4, R5, 0xffff, RZ, 0xc0, !PT ;  /* 0x0000ffff05040812 */ /* 0x000fe400078ec0ff */
[----:B------:R-:W-:Y:S02]  /*4bc0*/  @P0 R2UR UR6, R2 ;  /* 0x00000000020602ca */ /* 0x000fe400000e0000 */
[----:B------:R-:W-:Y:S02]  /*4bd0*/  PRMT R0, RZ, 0x654, R0 ;  /* 0x00000654ff007816 */ /* 0x000fe40000000000 */
[----:B------:R-:W-:Y:S02]  /*4be0*/  @P0 R2UR UR5, R4 ;  /* 0x00000000040502ca */ /* 0x000fe400000e0000 */
[----:B------:R2:W-:Y:S03]  /*4bf0*/  SYNCS.ARRIVE.TRANS64.RED.A1T0 RZ, [R0+URZ], RZ ;  /* 0x000000ff00ff79a7 */ /* 0x0005e600081004ff */
[----:B------:R-:W-:Y:S04]  /*4c00*/  @UP2 UMOV UR29, UR4 ;  /* 0x00000004001d2c82 */ /* 0x000fe80008000000 */
[----:B------:R-:W-:Y:S04]  /*4c10*/  @UP2 UMOV UR14, UR6 ;  /* 0x00000006000e2c82 */ /* 0x000fe80008000000 */
[----:B------:R-:W-:Y:S01]  /*4c20*/  @UP2 UMOV UR13, UR5 ;  /* 0x00000005000d2c82 */ /* 0x000fe20008000000 */
[----:B------:R-:W-:Y:S05]  /*4c30*/  BRA.U !UP0, `(.L_x_93) ;  /* 0x0000000108c07547 */ /* 0x000fea000b800000 */
[----:B------:R-:W-:Y:S02]  /*4c40*/  UIMAD.WIDE.U32 UR18, UR13, UR51, URZ ;  /* 0x000000330d1272a5 */ /* 0x000fe4000f8e00ff */
[----:B------:R-:W-:Y:S02]  /*4c50*/  UP2UR UR16, UPR, URZ, 0x4 ;  /* 0x00000004ff107883 */ /* 0x000fe40008000000 */
[----:B------:R-:W-:Y:S02]  /*4c60*/  UISETP.NE.AND UP2, UPT, UR50, 0x1, UPT ;  /* 0x000000013200788c */ /* 0x000fe4000bf45270 */
[----:B------:R-:W-:Y:S02]  /*4c70*/  UIMAD.WIDE.U32 UR26, UR14, UR48, URZ ;  /* 0x000000300e1a72a5 */ /* 0x000fe4000f8e00ff */
[----:B------:R-:W-:Y:S02]  /*4c80*/  USEL UR4, UR37, UR44, !UP2 ;  /* 0x0000002c25047287 */ /* 0x000fe4000d000000 */
[----:B------:R-:W-:Y:S02]  /*4c90*/  UISETP.NE.AND UP0, UPT, UR15, 0x1, UPT ;  /* 0x000000010f00788c */ /* 0x000fe4000bf05270 */
[----:B------:R-:W-:Y:S02]  /*4ca0*/  UP2UR UR20, UPR, URZ, 0x2 ;  /* 0x00000002ff147883 */ /* 0x000fe40008000000 */
[----:B------:R-:W-:Y:S02]  /*4cb0*/  UISETP.NE.AND UP1, UPT, UR42, 0x1, UPT ;  /* 0x000000012a00788c */ /* 0x000fe4000bf25270 */
[----:B-1----:R-:W-:Y:S02]  /*4cc0*/  UIMAD.WIDE.U32 UR8, UR4, UR22, URZ ;  /* 0x00000016040872a5 */ /* 0x002fe4000f8e00ff */
[----:B------:R-:W-:Y:S01]  /*4cd0*/  USEL UR7, UR40, UR46, !UP0 ;  /* 0x0000002e28077287 */ /* 0x000fe2000c000000 */
[----:B------:R-:W-:Y:S02]  /*4ce0*/  UMOV UR5, UR19 ;  /* 0x0000001300057c82 */ /* 0x000fe40008000000 */
[----:B------:R-:W-:Y:S02]  /*4cf0*/  USHF.R.U32.HI UR6, URZ, UR47, UR5 ;  /* 0x0000002fff067299 */ /* 0x000fe40008011605 */
[----:B------:R-:W-:Y:S02]  /*4d00*/  UIMAD.WIDE.U32 UR10, UR7, UR22, URZ ;  /* 0x00000016070a72a5 */ /* 0x000fe4000f8e00ff */
[----:B------:R-:W-:Y:S02]  /*4d10*/  USEL UR6, UR13, UR6, !UP2 ;  /* 0x000000060d067287 */ /* 0x000fe4000d000000 */
[----:B------:R-:W-:Y:S01]  /*4d20*/  UISETP.NE.AND UP2, UPT, UR16, URZ, UPT ;  /* 0x000000ff1000728c */ /* 0x000fe2000bf45270 */
[----:B------:R-:W-:Y:S02]  /*4d30*/  UMOV UR5, UR27 ;  /* 0x0000001b00057c82 */ /* 0x000fe40008000000 */
[----:B------:R-:W-:Y:S03]  /*4d40*/  USHF.R.U32.HI UR12, URZ, UR49, UR5 ;  /* 0x00000031ff0c7299 */ /* 0x000fe60008011605 */
[----:B------:R-:W-:Y:S02]  /*4d50*/  UMOV UR5, UR9 ;  /* 0x0000000900057c82 */ /* 0x000fe40008000000 */
[----:B------:R-:W-:Y:S03]  /*4d60*/  @UP1 USHF.R.U32.HI UR4, URZ, UR23, UR5 ;  /* 0x00000017ff041299 */ /* 0x000fe60008011605 */
[----:B------:R-:W-:Y:S01]  /*4d70*/  UMOV UR5, UR11 ;  /* 0x0000000b00057c82 */ /* 0x000fe20008000000 */
[----:B------:R-:W-:Y:S02]  /*4d80*/  UIMAD UR4, UR42, UR4, URZ ;  /* 0x000000042a0472a4 */ /* 0x000fe4000f8e02ff */
[----:B------:R-:W-:Y:S02]  /*4d90*/  @UP1 USHF.R.U32.HI UR7, URZ, UR23, UR5 ;  /* 0x00000017ff071299 */ /* 0x000fe40008011605 */
[----:B------:R-:W-:Y:S02]  /*4da0*/  USEL UR5, UR14, UR12, !UP0 ;  /* 0x0000000c0e057287 */ /* 0x000fe4000c000000 */
[----:B------:R-:W-:Y:S02]  /*4db0*/  UIMAD.WIDE.U32 UR10, UR6, UR22, URZ ;  /* 0x00000016060a72a5 */ /* 0x000fe4000f8e00ff */
[----:B------:R-:W-:Y:S02]  /*4dc0*/  UIMAD UR8, UR42, UR7, URZ ;  /* 0x000000072a0872a4 */ /* 0x000fe4000f8e02ff */
[----:B------:R-:W-:Y:S03]  /*4dd0*/  UISETP.GE.AND UP0, UPT, UR6, UR4, UPT ;  /* 0x000000040600728c */ /* 0x000fe6000bf06270 */
[----:B------:R-:W-:Y:S01]  /*4de0*/  UMOV UR4, UR11 ;  /* 0x0000000b00047c82 */ /* 0x000fe20008000000 */
[----:B------:R-:W-:Y:S02]  /*4df0*/  UISETP.GE.OR UP0, UPT, UR5, UR8, UP0 ;  /* 0x000000080500728c */ /* 0x000fe40008706670 */
[----:B------:R-:W-:Y:S02]  /*4e00*/  USHF.R.U32.HI UR4, URZ, UR23, UR4 ;  /* 0x00000017ff047299 */ /* 0x000fe40008011604 */
[----:B------:R-:W-:Y:S02]  /*4e10*/  UIMAD.WIDE.U32 UR8, UR5, UR22, URZ ;  /* 0x00000016050872a5 */ /* 0x000fe4000f8e00ff */
[----:B------:R-:W-:Y:S04]  /*4e20*/  USEL UR10, UR6, UR4, !UP1 ;  /* 0x00000004060a7287 */ /* 0x000fe8000c800000 */
[----:B------:R-:W-:Y:S01]  /*4e30*/  UIADD3 UR11, UPT, UPT, -UR10, URZ, URZ ;  /* 0x000000ff0a0b7290 */ /* 0x000fe2000fffe1ff */
[----:B------:R-:W-:Y:S02]  /*4e40*/  @!UP0 UMOV UR4, UR9 ;  /* 0x0000000900048c82 */ /* 0x000fe40008000000 */
[----:B------:R-:W-:Y:S02]  /*4e50*/  @!UP0 USHF.R.U32.HI UR4, URZ, UR23, UR4 ;  /* 0x00000017ff048299 */ /* 0x000fe40008011604 */
[----:B------:R-:W-:Y:S02]  /*4e60*/  UIMAD UR8, UR42, UR11, UR6 ;  /* 0x0000000b2a0872a4 */ /* 0x000fe4000f8e0206 */
[----:B------:R-:W-:Y:S02]  /*4e70*/  @!UP0 USEL UR4, UR5, UR4, !UP1 ;  /* 0x0000000405048287 */ /* 0x000fe4000c800000 */
[----:B------:R-:W-:Y:S02]  /*4e80*/  UISETP.NE.AND UP1, UPT, UR20, URZ, UPT ;  /* 0x000000ff1400728c */ /* 0x000fe4000bf25270 */
[----:B------:R-:W-:Y:S02]  /*4e90*/  @!UP0 UIMAD UR8, UR7, UR8, UR4 ;  /* 0x00000008070882a4 */ /* 0x000fe4000f8e0204 */
[----:B------:R-:W-:Y:S02]  /*4ea0*/  @!UP0 UIADD3 UR9, UPT, UPT, UR10, -UR4, URZ ;  /* 0x800000040a098290 */ /* 0x000fe4000fffe0ff */
[----:B------:R-:W-:Y:S02]  /*4eb0*/  UIADD3 UR4, UPT, UPT, -UR5, URZ, URZ ;  /* 0x000000ff05047290 */ /* 0x000fe4000fffe1ff */
[----:B------:R-:W-:Y:S02]  /*4ec0*/  UIADD3 UR7, UPT, UPT, -UR6, URZ, URZ ;  /* 0x000000ff06077290 */ /* 0x000fe4000fffe1ff */
[----:B------:R-:W-:Y:S02]  /*4ed0*/  @!UP0 UIMAD UR6, UR9, UR42, UR5 ;  /* 0x0000002a090682a4 */ /* 0x000fe4000f8e0205 */
[----:B------:R-:W-:Y:S02]  /*4ee0*/  UIMAD UR14, UR15, UR4, UR14 ;  /* 0x000000040f0e72a4 */ /* 0x000fe4000f8e020e */
[----:B------:R-:W-:Y:S01]  /*4ef0*/  UIMAD UR13, UR50, UR7, UR13 ;  /* 0x00000007320d72a4 */ /* 0x000fe2000f8e020d */
[----:B------:R-:W-:Y:S02]  /*4f00*/  @!UP0 UMOV UR5, UR8 ;  /* 0x0000000800058c82 */ /* 0x000fe40008000000 */
[----:B------:R-:W-:Y:S02]  /*4f10*/  UIMAD UR14, UR5, UR15, UR14 ;  /* 0x0000000f050e72a4 */ /* 0x000fe4000f8e020e */
[----:B------:R-:W-:Y:S11]  /*4f20*/  UIMAD UR13, UR6, UR50, UR13 ;  /* 0x00000032060d72a4 */ /* 0x000ff6000f8e020d */
[----:B------:R-:W-:Y:S01]  /*4f30*/  @!UPT UIADD3 URZ, UPT, UPT, URZ, URZ, URZ ;  /* 0x000000fffffff290 */ /* 0x000fe2000fffe0ff */
.L_x_93:
[----:B------:R-:W3:Y:S01]  /*4f40*/  @!UP3 LDCU.128 UR8, c[0x0][0xb10] ;  /* 0x00016200ff08b7ac */ /* 0x000ee20008000c00 */
[----:B------:R-:W-:Y:S02]  /*4f50*/  ISETP.NE.U32.AND P0, PT, RZ, UR38, PT ;  /* 0x00000026ff007c0c */ /* 0x000fe4000bf05070 */
[----:B------:R-:W-:Y:S02]  /*4f60*/  SHF.L.U32 R4, R11, 0x1f, RZ ;  /* 0x0000001f0b047819 */ /* 0x000fe400000006ff */
[----:B------:R-:W-:Y:S01]  /*4f70*/  ISETP.NE.AND.EX P0, PT, RZ, UR39, PT, P0 ;  /* 0x00000027ff007c0c */ /* 0x000fe2000bf05300 */
[----:B------:R-:W4:Y:S01]  /*4f80*/  @!UP3 LDCU UR5, c[0x0][0xb0c] ;  /* 0x00016180ff05b7ac */ /* 0x000f220008000800 */
[----:B------:R-:W-:Y:S02]  /*4f90*/  USHF.L.U32 UR35, UR30, 0x6, URZ ;  /* 0x000000061e237899 */ /* 0x000fe400080006ff */
[----:B------:R-:W-:Y:S02]  /*4fa0*/  USHF.L.U32 UR34, UR31, 0x8, URZ ;  /* 0x000000081f227899 */ /* 0x000fe400080006ff */
[----:B---3--:R-:W-:Y:S07]  /*4fb0*/  UIMAD.WIDE.U32 UR6, UR14, UR8, URZ ;  /* 0x000000080e0672a5 */ /* 0x008fee000f8e00ff */
[----:B------:R-:W-:Y:S01]  /*4fc0*/  @!UP3 UMOV UR4, UR7 ;  /* 0x000000070004bc82 */ /* 0x000fe20008000000 */
[----:B----4-:R-:W-:Y:S02]  /*4fd0*/  @!UP3 UISETP.NE.AND UP0, UPT, UR5, 0x1, UPT ;  /* 0x000000010500b88c */ /* 0x010fe4000bf05270 */
[----:B------:R-:W-:Y:S02]  /*4fe0*/  @!UP3 USHF.R.U32.HI UR4, URZ, UR9, UR4 ;  /* 0x00000009ff04b299 */ /* 0x000fe40008011604 */
[----:B------:R-:W-:Y:S02]  /*4ff0*/  UIMAD.WIDE.U32 UR6, UR13, UR11, URZ ;  /* 0x0000000b0d0672a5 */ /* 0x000fe4000f8e00ff */
[----:B------:R-:W-:Y:S02]  /*5000*/  @!UP3 USEL UR8, UR14, UR4, !UP0 ;  /* 0x000000040e08b287 */ /* 0x000fe4000c000000 */
[----:B------:R-:W-:Y:S03]  /*5010*/  @!UP3 UISETP.NE.AND UP0, UPT, UR10, 0x1, UPT ;  /* 0x000000010a00b88c */ /* 0x000fe6000bf05270 */
[----:B------:R-:W-:Y:S02]  /*5020*/  @!UP3 UMOV UR6, UR7 ;  /* 0x000000070006bc82 */ /* 0x000fe40008000000 */
[----:B------:R-:W3:Y:S02]  /*5030*/  @!UP3 LDCU UR4, c[0x0][0xb20] ;  /* 0x00016400ff04b7ac */ /* 0x000ee40008000800 */
[----:B---3--:R-:W-:Y:S04]  /*5040*/  @!UP3 USHF.R.U32.HI UR6, URZ, UR4, UR6 ;  /* 0x00000004ff06b299 */ /* 0x008fe80008011606 */
[----:B------:R-:W-:Y:S04]  /*5050*/  @!UP3 USEL UR6, UR13, UR6, !UP0 ;  /* 0x000000060d06b287 */ /* 0x000fe8000c000000 */
[----:B------:R-:W-:Y:S02]  /*5060*/  @!UP3 UIADD3 UR4, UPT, UPT, -UR8, UR6, URZ ;  /* 0x000000060804b290 */ /* 0x000fe4000fffe1ff */
[----:B------:R-:W-:Y:S02]  /*5070*/  @!UP3 UIADD3 UR6, UPT, UPT, UR8, -UR6, URZ ;  /* 0x800000060806b290 */ /* 0x000fe4000fffe0ff */
[----:B------:R-:W-:Y:S02]  /*5080*/  @!UP3 UIMAD UR14, UR4, UR5, UR14 ;  /* 0x00000005040eb2a4 */ /* 0x000fe4000f8e020e */
[----:B------:R-:W-:Y:S01]  /*5090*/  @!UP3 UIMAD UR13, UR6, UR10, UR13 ;  /* 0x0000000a060db2a4 */ /* 0x000fe2000f8e020d */
[----:B------:R-:W-:Y:S11]  /*50a0*/  BRA.U UP4, `(.L_x_94) ;  /* 0x0000000104107547 */ /* 0x000ff6000b800000 */
[----:B------:R-:W-:Y:S04]  /*50b0*/  MOV R2, UR41 ;  /* 0x0000002900027c02 */ /* 0x000fe80008000f00 */
[----:B------:R-:W-:Y:S04]  /*50c0*/  SHF.L.U32 R2, R2, 0x1f, RZ ;  /* 0x0000001f02027819 */ /* 0x000fe800000006ff */
[----:B------:R-:W3:Y:S02]  /*50d0*/  SYNCS.PHASECHK.TRANS64.TRYWAIT P1, [UR21+0x188], R2 ;  /* 0x00018802ff0075a7 */ /* 0x000ee40008021115 */
[----:B---3--:R-:W-:Y:S05]  /*50e0*/  @!P1 BRA `(.L_x_95) ;  /* 0x0000005c00649947 */ /* 0x008fea0003800000 */
.L_x_94:
[----:B------:R-:W-:Y:S05]  /*50f0*/  BRA.U !UP6, `(.L_x_96) ;  /* 0x000000010e387547 */ /* 0x000fea000b800000 */
[----:B------:R-:W-:Y:S01]  /*5100*/  UPLOP3.LUT UP1, UPT, UPT, UPT, UP5, 0x80, 0x8 ;  /* 0x000000000008789c */ /* 0x000fe20003f2f050 */
[----:B--2---:R-:W-:Y:S01]  /*5110*/  HFMA2 R0, -RZ, RZ, 0, 5.9604644775390625e-08 ;  /* 0x00000001ff007431 */ /* 0x004fe200000001ff */
[----:B------:R-:W2:Y:S01]  /*5120*/  LDCU.64 UR8, c[0x0][0x358] ;  /* 0x00006b00ff0877ac */ /* 0x000ea20008000a00 */
[----:B------:R-:W-:Y:S03]  /*5130*/  IMAD.MOV.U32 R74, RZ, RZ, 0x1 ;  /* 0x00000001ff4a7424 */ /* 0x000fe600078e00ff */
[----:B------:R-:W-:Y:S05]  /*5140*/  PLOP3.LUT P1, PT, PT, PT, UP1, 0x80, 0x8 ;  /* 0x000000000008781c */ /* 0x000fea0003f2f018 */
[----:B------:R-:W3:Y:S01]  /*5150*/  @UP1 LDCU.64 UR4, c[0x0][0x888] ;  /* 0x00011100ff0417ac */ /* 0x000ee20008000a00 */
[----:B------:R-:W-:Y:S07]  /*5160*/  @UP1 UIMAD UR6, UR36, UR38, URZ ;  /* 0x00000026240612a4 */ /* 0x000fee000f8e02ff */
[----:B------:R-:W-:Y:S01]  /*5170*/  @!P1 PRMT R74, R0, 0x7610, R74 ;  /* 0x00007610004a9816 */ /* 0x000fe2000000004a */
[----:B---3--:R-:W-:Y:S06]  /*5180*/  @UP1 UIMAD.WIDE UR4, UR6, 0x4, UR4 ;  /* 0x00000004060418a5 */ /* 0x008fec000f8e0204 */
[----:B-----5:R-:W-:Y:S01]  /*5190*/  IMAD.U32 R40, RZ, RZ, UR4 ;  /* 0x00000004ff287e24 */ /* 0x020fe2000f8e00ff */
[----:B------:R-:W-:Y:S04]  /*51a0*/  MOV R41, UR5 ;  /* 0x0000000500297c02 */ /* 0x000fe80008000f00 */
[----:B------:R-:W3:Y:S01]  /*51b0*/  @!UP1 LDCU UR4, c[0x0][0x880] ;  /* 0x00011000ff0497ac */ /* 0x000ee20008000800 */
[----:B--2---:R4:W5:Y:S02]  /*51c0*/  @P1 LDG.E R40, desc[UR8][R40.64] ;  /* 0x0000000828281981 */ /* 0x004964000c1e1900 */
[----:B---34-:R-:W-:Y:S07]  /*51d0*/  @!P1 IMAD.U32 R40, RZ, RZ, UR4 ;  /* 0x00000004ff289e24 */ /* 0x018fee000f8e00ff */
.L_x_96:
[----:B-----5:R-:W-:Y:S01]  /*51e0*/  @!P0 ISETP.EQ.AND P2, PT, R40, RZ, PT ;  /* 0x000000ff2800820c */ /* 0x020fe20003f42270 */
[----:B------:R-:W-:Y:S01]  /*51f0*/  @!UPT UIADD3 URZ, UPT, UPT, URZ, URZ, URZ ;  /* 0x000000fffffff290 */ /* 0x000fe2000fffe0ff */
[----:B------:R-:W-:Y:S11]  /*5200*/  @!P0 BRA `(.L_x_97) ;  /* 0x0000000000148947 */ /* 0x000ff60003800000 */
[----:B------:R-:W-:Y:S02]  /*5210*/  LOP3.LUT P0, RZ, R74, 0xff, RZ, 0xc0, !PT ;  /* 0x000000ff4aff7812 */ /* 0x000fe4000780c0ff */
[----:B------:R-:W-:Y:S04]  /*5220*/  PLOP3.LUT P2, PT, PT, PT, UP1, 0x80, 0x8 ;  /* 0x000000000008781c */ /* 0x000fe80003f4f018 */
[----:B------:R-:W-:Y:S07]  /*5230*/  PLOP3.LUT P2, PT, P2, PT, PT, 0x8, 0x80 ;  /* 0x000000000080781c */ /* 0x000fee000174e170 */
[----:B------:R-:W-:Y:S11]  /*5240*/  @P0 ISETP.EQ.AND P2, PT, R40, RZ, PT ;  /* 0x000000ff2800020c */ /* 0x000ff60003f42270 */
[----:B------:R-:W-:Y:S02]  /*5250*/  @!UPT UIADD3 URZ, UPT, UPT, URZ, URZ, URZ ;  /* 0x000000fffffff290 */ /* 0x000fe4000fffe0ff */
.L_x_97:
[----:B------:R-:W3:Y:S01]  /*5260*/  SYNCS.PHASECHK.TRANS64.TRYWAIT P0, [UR21+0x160], R4 ;  /* 0x00016004ff0075a7 */ /* 0x000ee20008001115 */
[----:B------:R-:W-:Y:S04]  /*5270*/  ELECT P1, URZ, PT ;  /* 0x0000000000ff782f */ /* 0x000fe80003820000 */
[----:B------:R-:W-:Y:S01]  /*5280*/  PLOP3.LUT P1, PT, P2, P1, PT, 0xf2, 0x2f ;  /* 0x00000000002f781c */ /* 0x000fe20001723e72 */
[----:B------:R-:W-:Y:S01]  /*5290*/  @!UPT UIADD3 URZ, UPT, UPT, URZ, URZ, URZ ;  /* 0x000000fffffff290 */ /* 0x000fe2000fffe0ff */
[----:B---3--:R-:W-:Y:S11]  /*52a0*/  @!P0 BRA `(.L_x_98) ;  /* 0x0000005c000c8947 */ /* 0x008ff60003800000 */
.L_x_211:
[----:B--2---:R-:W-:Y:S01]  /*52b0*/  @!P1 IADD3 R2, P0, PT, R12, 0x580, RZ ;  /* 0x000005800c029810 */ /* 0x004fe20007f1e0ff */
[----:B------:R-:W-:Y:S01]  /*52c0*/  VOTEU.ALL UP0, P1 ;  /* 0x0000000000ff7886 */ /* 0x000fe20000800000 */
[----:B------:R-:W-:Y:S01]  /*52d0*/  UMOV UR6, 0x0 ;  /* 0x0000000000067882 */ /* 0x000fe20000000000 */
[----:B------:R-:W-:Y:S01]  /*52e0*/  UMOV UR7, 0x10000000 ;  /* 0x1000000000077882 */ /* 0x000fe20000000000 */
[----:B------:R-:W-:Y:S01]  /*52f0*/  @!P1 R2UR UR5, R2 ;  /* 0x00000000020592ca */ /* 0x000fe200000e0000 */
[----:B------:R-:W-:Y:S01]  /*5300*/  @!P1 IMAD.X R0, RZ, RZ, R13, P0 ;  /* 0x000000ffff009224 */ /* 0x000fe200000e060d */
[----:B------:R-:W-:Y:S01]  /*5310*/  @!UP0 UIADD3 UR32, UPT, UPT, UR21, 0x400, URZ ;  /* 0x0000040015208890 */ /* 0x000fe2000fffe0ff */
[----:B------:R-:W-:Y:S03]  /*5320*/  VOTEU.ALL UP0, P1 ;  /* 0x0000000000ff7886 */ /* 0x000fe60000800000 */
[----:B------:R-:W-:Y:S01]  /*5330*/  @!P1 R2UR UR4, R0 ;  /* 0x00000000000492ca */ /* 0x000fe200000e0000 */
[----:B------:R-:W-:Y:S06]  /*5340*/  @!P1 IMAD.MOV.U32 R0, RZ, RZ, 0x1000 ;  /* 0x00001000ff009424 */ /* 0x000fec00078e00ff */
[----:B------:R-:W-:Y:S06]  /*5350*/  IMAD.U32 R6, RZ, RZ, UR5 ;  /* 0x00000005ff067e24 */ /* 0x000fec000f8e00ff */
[----:B------:R-:W-:Y:S01]  /*5360*/  IMAD.U32 R7, RZ, RZ, UR4 ;  /* 0x00000004ff077e24 */ /* 0x000fe2000f8e00ff */
[----:B------:R-:W-:Y:S04]  /*5370*/  @!P1 R2UR UR4, R6 ;  /* 0x00000000060492ca */ /* 0x000fe800000e0000 */
[----:B------:R-:W-:Y:S11]  /*5380*/  @!P1 R2UR UR5, R7 ;  /* 0x00000000070592ca */ /* 0x000ff600000e0000 */
[----:B------:R-:W-:Y:S02]  /*5390*/  @!UPT UIADD3 URZ, UPT, UPT, URZ, URZ, URZ ;  /* 0x000000fffffff290 */ /* 0x000fe4000fffe0ff */
[----:B------:R2:W-:Y:S01]  /*53a0*/  @!UP0 UTMALDG.3D [UR32], [UR4], desc[UR6] ;  /* 0x00000620040085b4 */ /* 0x0005e20008011000 */
[----:B------:R3:W-:Y:S01]  /*53b0*/  @!P1 SYNCS.ARRIVE.TRANS64.RED.A0TR RZ, [UR21+0x140], R0 ;  /* 0x00014000ffff99a7 */ /* 0x0007e20008300415 */
[----:B--2---:R-:W-:Y:S09]  /*53c0*/  UPRMT UR4, UR45, 0x654, UR33 ;  /* 0x000006542d047896 */ /* 0x004ff20008000021 */
[----:B------:R-:W-:Y:S01]  /*53d0*/  SYNCS.ARRIVE.TRANS64.RED.A1T0 RZ, [UR4], RZ ;  /* 0x000000ffffff79a7 */ /* 0x000fe20008100404 */
[----:B------:R-:W2:Y:S02]  /*53e0*/  SYNCS.PHASECHK.TRANS64.TRYWAIT P0, [UR21+0x168], R4 ;  /* 0x00016804ff0075a7 */ /* 0x000ea40008001115 */
[----:B--23--:R-:W-:Y:S05]  /*53f0*/  @!P0 BRA `(.L_x_99) ;  /* 0x0000005800d08947 */ /* 0x00cfea0003800000 */
.L_x_213:
[----:B------:R-:W-:Y:S01]  /*5400*/  @!P1 IADD3 R2, P0, PT, R12, 0x580, RZ ;  /* 0x000005800c029810 */ /* 0x000fe20007f1e0ff */
[----:B------:R-:W-:Y:S01]  /*5410*/  VOTEU.ALL UP0, P1 ;  /* 0x0000000000ff7886 */ /* 0x000fe20000800000 */
[----:B------:R-:W-:Y:S01]  /*5420*/  UMOV UR6, 0x0 ;  /* 0x0000000000067882 */ /* 0x000fe20000000000 */
[----:B------:R-:W-:Y:S01]  /*5430*/  UMOV UR7, 0x10000000 ;  /* 0x1000000000077882 */ /* 0x000fe20000000000 */
[----:B------:R-:W-:Y:S01]  /*5440*/  @!P1 R2UR UR5, R2 ;  /* 0x00000000020592ca */ /* 0x000fe200000e0000 */
[----:B--2---:R-:W-:Y:S01]  /*5450*/  @!P1 IMAD.X R0, RZ, RZ, R13, P0 ;  /* 0x000000ffff009224 */ /* 0x004fe200000e060d */
[----:B------:R-:W-:Y:S02]  /*5460*/  @!UP0 UIADD3 UR26, UPT, UPT, UR34, 0x40, URZ ;  /* 0x00000040221a8890 */ /* 0x000fe4000fffe0ff */
[----:B------:R-:W-:Y:S02]  /*5470*/  @!UP0 UIADD3 UR24, UPT, UPT, UR21, 0x1400, URZ ;  /* 0x0000140015188890 */ /* 0x000fe4000fffe0ff */
[----:B------:R-:W-:Y:S01]  /*5480*/  @!P1 R2UR UR4, R0 ;  /* 0x00000000000492ca */ /* 0x000fe200000e0000 */
[----:B------:R-:W-:Y:S01]  /*5490*/  VOTEU.ALL UP0, P1 ;  /* 0x0000000000ff7886 */ /* 0x000fe20000800000 */
[----:B------:R-:W-:Y:S01]  /*54a0*/  UMOV UR27, UR35 ;  /* 0x00000023001b7c82 */ /* 0x000fe20008000000 */
[----:B------:R-:W-:Y:S01]  /*54b0*/  UMOV UR28, UR36 ;  /* 0x00000024001c7c82 */ /* 0x000fe20008000000 */
[----:B------:R-:W-:Y:S03]  /*54c0*/  @!P1 IMAD.MOV.U32 R0, RZ, RZ, 0x1000 ;  /* 0x00001000ff009424 */ /* 0x000fe600078e00ff */
        /* <DEDUP_REMOVED lines=11> */
.L_x_215:
[----:B------:R-:W-:Y:S01]  /*5580*/  @!P1 IADD3 R2, P0, PT, R12, 0x580, RZ ;  /* 0x000005800c029810 */ /* 0x000fe20007f1e0ff */
[----:B------:R-:W-:Y:S01]  /*5590*/  VOTEU.ALL UP0, P1 ;  /* 0x0000000000ff7886 */ /* 0x000fe20000800000 */
[----:B------:R-:W-:Y:S01]  /*55a0*/  UMOV UR6, 0x0 ;  /* 0x0000000000067882 */ /* 0x000fe20000000000 */
[----:B------:R-:W-:Y:S01]  /*55b0*/  UMOV UR7, 0x10000000 ;  /* 0x1000000000077882 */ /* 0x000fe20000000000 */
[----:B------:R-:W-:Y:S01]  /*55c0*/  @!P1 R2UR UR5, R2 ;  /* 0x00000000020592ca */ /* 0x000fe200000e0000 */
[----:B--2---:R-:W-:Y:S01]  /*55d0*/  @!P1 IMAD.X R0, RZ, RZ, R13, P0 ;  /* 0x000000ffff009224 */ /* 0x004fe200000e060d */
[----:B------:R-:W-:Y:S01]  /*55e0*/  @!UP0 UIADD3 UR18, UPT, UPT, UR34, 0x80, URZ ;  /* 0x0000008022128890 */ /* 0x000fe2000fffe0ff */
[----:B------:R-:W-:Y:S01]  /*55f0*/  VIADD R10, R10, 0x1 ;  /* 0x000000010a0a7836 */ /* 0x000fe20000000000 */
        /* <DEDUP_REMOVED lines=17> */
.L_x_217:
[----:B------:R-:W-:Y:S01]  /*5710*/  @!P1 IADD3 R2, P0, PT, R12, 0x580, RZ ;  /* 0x000005800c029810 */ /* 0x000fe20007f1e0ff */
[----:B------:R-:W-:Y:S01]  /*5720*/  VOTEU.ALL UP0, P1 ;  /* 0x0000000000ff7886 */ /* 0x000fe20000800000 */
[----:B------:R-:W-:Y:S01]  /*5730*/  UMOV UR6, 0x0 ;  /* 0x0000000000067882 */ /* 0x000fe20000000000 */
[----:B------:R-:W-:Y:S01]  /*5740*/  UMOV UR7, 0x10000000 ;  /* 0x1000000000077882 */ /* 0x000fe20000000000 */
[----:B------:R-:W-:Y:S01]  /*5750*/  @!P1 R2UR UR5, R2 ;  /* 0x00000000020592ca */ /* 0x000fe200000e0000 */
[----:B--2---:R-:W-:Y:S01]  /*5760*/  @!P1 IMAD.X R0, RZ, RZ, R13, P0 ;  /* 0x000000ffff009224 */ /* 0x004fe200000e060d */
[----:B------:R-:W-:Y:S01]  /*5770*/  @!UP0 UIADD3 UR10, UPT, UPT, UR34, 0xc0, URZ ;  /* 0x000000c0220a8890 */ /* 0x000fe2000fffe0ff */
[----:B------:R-:W-:Y:S01]  /*5780*/  R2UR UR18, R76 ;  /* 0x000000004c1272ca */ /* 0x000fe200000e0000 */
[----:B------:R-:W-:Y:S01]  /*5790*/  @!UP0 UIADD3 UR8, UPT, UPT, UR21, 0x3400, URZ ;  /* 0x0000340015088890 */ /* 0x000fe2000fffe0ff */
[----:B------:R-:W-:Y:S01]  /*57a0*/  R2UR UR16, R77 ;  /* 0x000000004d1072ca */ /* 0x000fe200000e0000 */
[----:B------:R-:W-:Y:S01]  /*57b0*/  @!UP0 UIADD3 UR9, UPT, UPT, UR21, 0x158, URZ ;  /* 0x0000015815098890 */ /* 0x000fe2000fffe0ff */
[----:B------:R-:W-:Y:S01]  /*57c0*/  @!P1 R2UR UR4, R0 ;  /* 0x00000000000492ca */ /* 0x000fe200000e0000 */
[----:B------:R-:W-:Y:S01]  /*57d0*/  VOTEU.ALL UP0, P1 ;  /* 0x0000000000ff7886 */ /* 0x000fe20000800000 */
[----:B------:R-:W-:Y:S01]  /*57e0*/  UMOV UR11, UR35 ;  /* 0x00000023000b7c82 */ /* 0x000fe20008000000 */
[----:B------:R-:W-:Y:S01]  /*57f0*/  UMOV UR12, UR36 ;  /* 0x00000024000c7c82 */ /* 0x000fe20008000000 */
[C---:B------:R-:W-:Y:S01]  /*5800*/  ISETP.NE.AND P0, PT, R10.reuse, 0x2, PT ;  /* 0x000000020a00780c */ /* 0x040fe20003f05270 */
[----:B------:R-:W-:Y:S01]  /*5810*/  UMOV UR36, UR29 ;  /* 0x0000001d00247c82 */ /* 0x000fe20008000000 */
[----:B------:R-:W-:Y:S01]  /*5820*/  IMAD.U32 R4, RZ, RZ, UR5 ;  /* 0x00000005ff047e24 */ /* 0x000fe2000f8e00ff */
[----:B------:R-:W-:Y:S01]  /*5830*/  LOP3.LUT R11, R11, 0x1, RZ, 0x3c, !PT ;  /* 0x000000010b0b7812 */ /* 0x000fe200078e3cff */
[----:B------:R-:W-:Y:S01]  /*5840*/  UPLOP3.LUT UP4, UPT, UPT, UPT, UPT, 0x80, 0x8 ;  /* 0x000000000008789c */ /* 0x000fe20003f8f070 */
[----:B------:R-:W-:Y:S01]  /*5850*/  SEL R0, RZ, 0x1, P0 ;  /* 0x00000001ff007807 */ /* 0x000fe20000000000 */
[----:B------:R-:W-:Y:S01]  /*5860*/  UIADD3 UR31, UPT, UPT, UR13, UR18, URZ ;  /* 0x000000120d1f7290 */ /* 0x000fe2000fffe0ff */
[----:B------:R-:W-:Y:S01]  /*5870*/  SEL R10, R10, RZ, P0 ;  /* 0x000000ff0a0a7207 */ /* 0x000fe20000000000 */
[----:B------:R-:W-:Y:S01]  /*5880*/  UIADD3 UR30, UPT, UPT, UR14, UR16, URZ ;  /* 0x000000100e1e7290 */ /* 0x000fe2000fffe0ff */
[----:B------:R-:W-:Y:S01]  /*5890*/  IMAD.U32 R5, RZ, RZ, UR4 ;  /* 0x00000004ff057e24 */ /* 0x000fe2000f8e00ff */
[----:B------:R-:W-:Y:S02]  /*58a0*/  @!P1 R2UR UR4, R4 ;  /* 0x00000000040492ca */ /* 0x000fe400000e0000 */
[----:B------:R-:W-:Y:S02]  /*58b0*/  LOP3.LUT R9, R9, R0, RZ, 0x3c, !PT ;  /* 0x0000000009097212 */ /* 0x000fe400078e3cff */
[----:B------:R-:W-:Y:S11]  /*58c0*/  @!P1 R2UR UR5, R5 ;  /* 0x00000000050592ca */ /* 0x000ff600000e0000 */
[----:B------:R-:W-:Y:S02]  /*58d0*/  @!UPT UIADD3 URZ, UPT, UPT, URZ, URZ, URZ ;  /* 0x000000fffffff290 */ /* 0x000fe4000fffe0ff */
[----:B------:R2:W-:Y:S01]  /*58e0*/  @!UP0 UTMALDG.3D [UR8], [UR4], desc[UR6] ;  /* 0x00000608040085b4 */ /* 0x0005e20008011000 */
[----:B------:R2:W-:Y:S01]  /*58f0*/  @!P1 SYNCS.ARRIVE.TRANS64.RED.A0TR RZ, [UR21+0x158], R3 ;  /* 0x00015803ffff99a7 */ /* 0x0005e20008300415 */
[----:B------:R-:W-:Y:S01]  /*5900*/  SYNCS.ARRIVE.TRANS64.RED.A1T0 RZ, [UR43], RZ ;  /* 0x000000ffffff79a7 */ /* 0x000fe2000810042b */
[----:B------:R-:W-:Y:S05]  /*5910*/  BRA.U UP2, `(.L_x_102) ;  /* 0xfffffff1024c7547 */ /* 0x000fea000b83ffff */
[----:B------:R-:W-:-:S04]  /*5920*/  SHF.L.U32 R2, R11, 0x1f, RZ ;  /* 0x0000001f0b027819 */ /* 0x000fc800000006ff */
[----:B------:R-:W3:Y:S02]  /*5930*/  SYNCS.PHASECHK.TRANS64.TRYWAIT P0, [UR21+0x160], R2 ;  /* 0x00016002ff0075a7 */ /* 0x000ee40008001115 */
[----:B---3--:R-:W-:Y:S05]  /*5940*/  @!P0 BRA `(.L_x_103) ;  /* 0x0000005400c48947 */ /* 0x008fea0003800000 */
.L_x_219:
[----:B------:R-:W4:Y:S02]  /*5950*/  SYNCS.PHASECHK.TRANS64.TRYWAIT P0, [UR21+0x168], R2 ;  /* 0x00016802ff0075a7 */ /* 0x000f240008001115 */
[----:B----4-:R-:W-:Y:S05]  /*5960*/  @!P0 BRA `(.L_x_104) ;  /* 0x0000005400d48947 */ /* 0x010fea0003800000 */
.L_x_221:
[----:B------:R-:W4:Y:S02]  /*5970*/  SYNCS.PHASECHK.TRANS64.TRYWAIT P0, [UR21+0x170], R2 ;  /* 0x00017002ff0075a7 */ /* 0x000f240008001115 */
[----:B----4-:R-:W-:Y:S05]  /*5980*/  @!P0 BRA `(.L_x_105) ;  /* 0x0000005400e48947 */ /* 0x010fea0003800000 */
.L_x_223:
[----:B---3--:R-:W-:-:S07]  /*5990*/  MOV R0, UR21 ;  /* 0x0000001500007c02 */ /* 0x008fce0008000f00 */
.L_x_106:
[----:B---3--:R-:W-:-:S04]  /*59a0*/  SHF.L.U32 R2, R11, 0x1f, RZ ;  /* 0x0000001f0b027819 */ /* 0x008fc800000006ff */
[----:B------:R3:W4:Y:S03]  /*59b0*/  SYNCS.PHASECHK.TRANS64.TRYWAIT P0, [R0+URZ+0x178], R2 ;  /* 0x00017802000075a7 */ /* 0x00072600080011ff */
[----:B----4-:R-:W-:Y:S05]  /*59c0*/  @!P0 NANOSLEEP.SYNCS 0x989680 ;  /* 0x009896800000895d */ /* 0x010fea0003900000 */
[----:B------:R-:W4:Y:S02]  /*59d0*/  @!P0 SYNCS.PHASECHK.TRANS64 P0, [R0+URZ+0x178], R2 ;  /* 0x00017802000085a7 */ /* 0x000f2400080010ff */
[----:B-12-4-:R-:W-:Y:S05]  /*59e0*/  @P0 EXIT ;  /* 0x000000000000094d */ /* 0x016fea0003800000 */
[----:B------:R-:W-:Y:S05]  /*59f0*/  BRA `(.L_x_106) ;  /* 0xfffffffc00e87947 */ /* 0x000fea000383ffff */
.L_x_91:
[----:B------:R-:W-:-:S06]  /*5a00*/  UISETP.GE.AND UP0, UPT, UR18, 0x4, UPT ;  /* 0x000000041200788c */ /* 0x000fcc000bf06270 */
[----:B------:R-:W-:-:S13]  /*5a10*/  PLOP3.LUT P0, PT, PT, PT, UP0, 0x80, 0x8 ;  /* 0x000000000008781c */ /* 0x000fda0003f0f008 */
[----:B-1----:R-:W-:Y:S05]  /*5a20*/  @!P0 EXIT ;  /* 0x000000000000894d */ /* 0x002fea0003800000 */
[----:B------:R-:W-:Y:S01]  /*5a30*/  BAR.SYNC.DEFER_BLOCKING 0x6, 0xa0 ;  /* 0x0182800000007b1d */ /* 0x000fe20000010000 */
[C---:B------:R-:W-:Y:S01]  /*5a40*/  IMAD.SHL.U32 R7, R85.reuse, 0x40, RZ ;  /* 0x0000004055077824 */ /* 0x040fe200078e00ff */
[C---:B------:R-:W-:Y:S01]  /*5a50*/  LOP3.LUT R87, R85.reuse, 0x60, RZ, 0xc0, !PT ;  /* 0x0000006055577812 */ /* 0x040fe200078ec0ff */
[C---:B------:R-:W-:Y:S02]  /*5a60*/  IMAD.SHL.U32 R4, R85.reuse, 0x20, RZ ;  /* 0x0000002055047824 */ /* 0x040fe400078e00ff */
[----:B------:R-:W-:Y:S02]  /*5a70*/  HFMA2 R36, -RZ, RZ, 0, 0 ;  /* 0x00000000ff247431 */ /* 0x000fe400000001ff */
[----:B------:R-:W-:Y:S01]  /*5a80*/  IMAD.SHL.U32 R5, R85, 0x8, RZ ;  /* 0x0000000855057824 */ /* 0x000fe200078e00ff */
[----:B------:R-:W-:Y:S01]  /*5a90*/  UMOV UR44, 0x400 ;  /* 0x00000400002c7882 */ /* 0x000fe20000000000 */
[----:B------:R-:W1:Y:S01]  /*5aa0*/  LDC.64 R72, c[0x0][0x8b0] ;  /* 0x00022c00ff487b82 */ /* 0x000e620000000a00 */
[----:B------:R-:W-:Y:S01]  /*5ab0*/  ULEA UR44, UR45, UR44, 0x18 ;  /* 0x0000002c2d2c7291 */ /* 0x000fe2000f8ec0ff */
[----:B------:R-:W-:Y:S01]  /*5ac0*/  LOP3.LUT R6, R7, 0x180, RZ, 0xc0, !PT ;  /* 0x0000018007067812 */ /* 0x000fe200078ec0ff */
[C---:B------:R-:W-:Y:S01]  /*5ad0*/  IMAD.U32 R37, R85.reuse, 0x10000, RZ ;  /* 0x0001000055257824 */ /* 0x040fe200078e00ff */
[----:B------:R-:W-:Y:S01]  /*5ae0*/  LOP3.LUT R4, R4, 0xc00, RZ, 0xc0, !PT ;  /* 0x00000c0004047812 */ /* 0x000fe200078ec0ff */
[----:B------:R-:W-:Y:S01]  /*5af0*/  UIADD3 UR4, UPT, UPT, UR44, 0x4400, URZ ;  /* 0x000044002c047890 */ /* 0x000fe2000fffe0ff */
[----:B------:R-:W-:Y:S01]  /*5b00*/  LOP3.LUT R5, R6, 0x30, R5, 0xf8, !PT ;  /* 0x0000003006057812 */ /* 0x000fe200078ef805 */
[----:B------:R-:W-:Y:S01]  /*5b10*/  IMAD.SHL.U32 R6, R85, 0x2, RZ ;  /* 0x0000000255067824 */ /* 0x000fe200078e00ff */
[----:B------:R-:W2:Y:S01]  /*5b20*/  LDC.64 R70, c[0x0][0x8a8] ;  /* 0x00022a00ff467b82 */ /* 0x000ea20000000a00 */
[----:B------:R-:W-:Y:S01]  /*5b30*/  LOP3.LUT R4, R4, 0x40, R7, 0xf8, !PT ;  /* 0x0000004004047812 */ /* 0x000fe200078ef807 */
[----:B------:R-:W-:Y:S01]  /*5b40*/  UIADD3 UR5, UPT, UPT, UR44, 0x400, URZ ;  /* 0x000004002c057890 */ /* 0x000fe2000fffe0ff */
[----:B------:R-:W-:Y:S01]  /*5b50*/  LOP3.LUT R37, R37, 0x600000, RZ, 0xc0, !PT ;  /* 0x0060000025257812 */ /* 0x000fe200078ec0ff */
[----:B------:R-:W-:Y:S01]  /*5b60*/  IMAD.MOV.U32 R84, RZ, RZ, RZ ;  /* 0x000000ffff547224 */ /* 0x000fe200078e00ff */
[----:B------:R-:W-:Y:S01]  /*5b70*/  LOP3.LUT R85, R85, 0x2, RZ, 0xc0, !PT ;  /* 0x0000000255557812 */ /* 0x000fe200078ec0ff */
[----:B------:R-:W-:Y:S01]  /*5b80*/  IMAD.MOV.U32 R79, RZ, RZ, RZ ;  /* 0x000000ffff4f7224 */ /* 0x000fe200078e00ff */
[----:B------:R-:W-:-:S02]  /*5b90*/  LOP3.LUT R5, R5, 0x20, R6, 0x78, !PT ;  /* 0x0000002005057812 */ /* 0x000fc400078e7806 */
[----:B------:R-:W-:Y:S01]  /*5ba0*/  CS2R R82, SRZ ;  /* 0x0000000000527805 */ /* 0x000fe2000001ff00 */
[----:B------:R-:W3:Y:S01]  /*5bb0*/  LDS R0, [UR44+0x240] ;  /* 0x0002402cff007984 */ /* 0x000ee20008000800 */
[----:B------:R-:W-:Y:S01]  /*5bc0*/  LOP3.LUT R4, R4, 0x200, R7, 0xf8, !PT ;  /* 0x0000020004047812 */ /* 0x000fe200078ef807 */
[----:B------:R-:W-:Y:S01]  /*5bd0*/  IMAD.U32 R88, RZ, RZ, UR5 ;  /* 0x00000005ff587e24 */ /* 0x000fe2000f8e00ff */
[----:B------:R-:W-:Y:S01]  /*5be0*/  MOV R81, RZ ;  /* 0x000000ff00517202 */ /* 0x000fe20000000f00 */
[----:B------:R-:W-:Y:S01]  /*5bf0*/  IMAD.MOV R80, RZ, RZ, -R85 ;  /* 0x000000ffff507224 */ /* 0x000fe200078e0a55 */
[----:B------:R-:W-:Y:S01]  /*5c00*/  LOP3.LUT R69, R4, R5, RZ, 0xfc, !PT ;  /* 0x0000000504457212 */ /* 0x000fe200078efcff */
[----:B------:R-:W-:Y:S01]  /*5c10*/  IMAD.U32 R86, RZ, RZ, UR4 ;  /* 0x00000004ff567e24 */ /* 0x000fe2000f8e00ff */
[----:B------:R-:W4:Y:S01]  /*5c20*/  LDCU UR58, c[0x0][0x370] ;  /* 0x00006e00ff3a77ac */ /* 0x000f220008000800 */
[----:B------:R-:W1:Y:S01]  /*5c30*/  LDCU.64 UR62, c[0x0][0x348] ;  /* 0x00006900ff3e77ac */ /* 0x000e620008000a00 */
[----:B------:R-:W1:Y:S01]  /*5c40*/  LDCU UR43, c[0x0][0xb0c] ;  /* 0x00016180ff2b77ac */ /* 0x000e620008000800 */
[----:B------:R-:W1:Y:S01]  /*5c50*/  LDCU UR39, c[0x0][0xb30] ;  /* 0x00016600ff2777ac */ /* 0x000e620008000800 */
[----:B------:R-:W1:Y:S01]  /*5c60*/  LDCU.64 UR56, c[0x0][0x888] ;  /* 0x00011100ff3877ac */ /* 0x000e620008000a00 */
[----:B------:R-:W1:Y:S01]  /*5c70*/  LDCU.64 UR40, c[0x0][0xb28] ;  /* 0x00016500ff2877ac */ /* 0x000e620008000a00 */
[----:B------:R-:W1:Y:S01]  /*5c80*/  LDCU.64 UR60, c[0x0][0x890] ;  /* 0x00011200ff3c77ac */ /* 0x000e620008000a00 */
[----:B------:R-:W1:Y:S01]  /*5c90*/  LDCU.128 UR52, c[0x0][0xb10] ;  /* 0x00016200ff3477ac */ /* 0x000e620008000c00 */
[----:B------:R-:W1:Y:S02]  /*5ca0*/  LDCU UR47, c[0x0][0x374] ;  /* 0x00006e80ff2f77ac */ /* 0x000e640008000800 */
[----:B-1234-:R-:W-:-:S07]  /*5cb0*/  IMAD.IADD R37, R0, 0x1, R37 ;  /* 0x0000000100257824 */ /* 0x01efce00078e0225 */
.L_x_148:
[----:B------:R-:W-:Y:S02]  /*5cc0*/  LEA R3, R79, UR44, 0x3 ;  /* 0x0000002c4f037c11 */ /* 0x000fe4000f8e18ff */
[----:B------:R-:W-:Y:S02]  /*5cd0*/  SHF.L.U32 R0, R83, 0x1f, RZ ;  /* 0x0000001f53007819 */ /* 0x000fe400000006ff */
[----:B-1----:R-:W-:Y:S02]  /*5ce0*/  LEA R4, R79, UR44, 0x4 ;  /* 0x0000002c4f047c11 */ /* 0x002fe4000f8e20ff */
[----:B------:R-:W1:Y:S02]  /*5cf0*/  SYNCS.PHASECHK.TRANS64.TRYWAIT P0, [R3+URZ+0x190], R0 ;  /* 0x00019000030075a7 */ /* 0x000e6400080011ff */
[----:B-1----:R-:W-:Y:S05]  /*5d00*/  @!P0 BRA `(.L_x_107) ;  /* 0x00000054001c8947 */ /* 0x002fea0003800000 */
.L_x_224:
        /* <DEDUP_REMOVED lines=8> */
[----:B--2---:R-:W-:Y:S11]  /*5d90*/  LOP3.LUT P0, RZ, R6, 0x1, RZ, 0xc0, !PT ;  /* 0x0000000106ff7812 */ /* 0x004ff6000780c0ff */
[----:B------:R-:W-:Y:S02]  /*5da0*/  @!UPT UIADD3 URZ, UPT, UPT, URZ, URZ, URZ ;  /* 0x000000fffffff290 */ /* 0x000fe4000fffe0ff */
[----:B---3--:R-:W-:Y:S01]  /*5db0*/  VOTEU.ANY UP1, P0 ;  /* 0x0000000000ff7886 */ /* 0x008fe20000020100 */
[----:B------:R-:W-:Y:S01]  /*5dc0*/  PLOP3.LUT P0, PT, PT, PT, UP1, 0x80, 0x8 ;  /* 0x000000000008781c */ /* 0x000fe20003f0f018 */
[----:B------:R-:W-:Y:S11]  /*5dd0*/  UP2UR UR46, UPR, URZ, 0x2 ;  /* 0x00000002ff2e7883 */ /* 0x000ff60008000000 */
[----:B------:R-:W-:Y:S01]  /*5de0*/  @!UPT UIADD3 URZ, UPT, UPT, URZ, URZ, URZ ;  /* 0x000000fffffff290 */ /* 0x000fe2000fffe0ff */
[----:B-1----:R-:W-:Y:S02]  /*5df0*/  @P0 SHF.R.U32.HI R0, RZ, 0x10, R5 ;  /* 0x00000010ff000819 */ /* 0x002fe40000011605 */
        /* <DEDUP_REMOVED lines=12> */
[----:B------:R-:W2:Y:S01]  /*5ec0*/  LDCU UR12, c[0x0][0xb20] ;  /* 0x00016400ff0c77ac */ /* 0x000ea20008000800 */
[----:B------:R-:W-:Y:S02]  /*5ed0*/  UIMAD.WIDE.U32 UR4, UR47, UR55, URZ ;  /* 0x000000372f0472a5 */ /* 0x000fe4000f8e00ff */
[----:B------:R-:W-:Y:S02]  /*5ee0*/  UIMAD.WIDE.U32 UR6, UR58, UR52, URZ ;  /* 0x000000343a0672a5 */ /* 0x000fe4000f8e00ff */
[----:B------:R-:W-:Y:S02]  /*5ef0*/  UISETP.NE.AND UP0, UPT, UR54, 0x1, UPT ;  /* 0x000000013600788c */ /* 0x000fe4000bf05270 */
[----:B------:R-:W-:Y:S02]  /*5f00*/  UIMAD.WIDE.U32 UR8, UR37, UR55, URZ ;  /* 0x00000037250872a5 */ /* 0x000fe4000f8e00ff */
[----:B------:R-:W-:Y:S02]  /*5f10*/  UIMAD.WIDE.U32 UR10, UR38, UR52, URZ ;  /* 0x00000034260a72a5 */ /* 0x000fe4000f8e00ff */
[----:B------:R-:W-:Y:S02]  /*5f20*/  UISETP.NE.AND UP1, UPT, UR43, 0x1, UPT ;  /* 0x000000012b00788c */ /* 0x000fe4000bf25270 */
[----:B------:R-:W-:Y:S01]  /*5f30*/  UISETP.NE.AND UP2, UPT, UR42, 0x1, UPT ;  /* 0x000000012a00788c */ /* 0x000fe2000bf45270 */
[----:B------:R-:W-:Y:S02]  /*5f40*/  UMOV UR4, UR5 ;  /* 0x0000000500047c82 */ /* 0x000fe40008000000 */
[----:B--2---:R-:W-:Y:S03]  /*5f50*/  USHF.R.U32.HI UR5, URZ, UR12, UR4 ;  /* 0x0000000cff057299 */ /* 0x004fe60008011604 */
[----:B------:R-:W-:Y:S02]  /*5f60*/  UMOV UR4, UR7 ;  /* 0x0000000700047c82 */ /* 0x000fe40008000000 */
[----:B------:R-:W-:Y:S02]  /*5f70*/  USHF.R.U32.HI UR7, URZ, UR53, UR4 ;  /* 0x00000035ff077299 */ /* 0x000fe40008011604 */
[----:B------:R-:W-:Y:S02]  /*5f80*/  USEL UR4, UR47, UR5, !UP0 ;  /* 0x000000052f047287 */ /* 0x000fe4000c000000 */
[----:B------:R-:W-:Y:S01]  /*5f90*/  USEL UR7, UR58, UR7, !UP1 ;  /* 0x000000073a077287 */ /* 0x000fe2000c800000 */
[----:B------:R-:W-:Y:S01]  /*5fa0*/  UMOV UR5, UR9 ;  /* 0x0000000900057c82 */ /* 0x000fe20008000000 */
[----:B------:R-:W-:Y:S02]  /*5fb0*/  UIMAD.WIDE.U32 UR8, UR4, UR40, URZ ;  /* 0x00000028040872a5 */ /* 0x000fe4000f8e00ff */
[----:B------:R-:W-:Y:S03]  /*5fc0*/  USHF.R.U32.HI UR6, URZ, UR12, UR5 ;  /* 0x0000000cff067299 */ /* 0x000fe60008011605 */
[----:B------:R-:W-:Y:S01]  /*5fd0*/  UMOV UR5, UR11 ;  /* 0x0000000b00057c82 */ /* 0x000fe20008000000 */
[----:B------:R-:W-:Y:S02]  /*5fe0*/  UIMAD.WIDE.U32 UR10, UR7, UR40, URZ ;  /* 0x00000028070a72a5 */ /* 0x000fe4000f8e00ff */
[----:B------:R-:W-:Y:S02]  /*5ff0*/  USHF.R.U32.HI UR12, URZ, UR53, UR5 ;  /* 0x00000035ff0c7299 */ /* 0x000fe40008011605 */
[----:B------:R-:W-:Y:S01]  /*6000*/  USEL UR6, UR37, UR6, !UP0 ;  /* 0x0000000625067287 */ /* 0x000fe2000c000000 */
[----:B------:R-:W-:Y:S02]  /*6010*/  UMOV UR5, UR9 ;  /* 0x0000000900057c82 */ /* 0x000fe40008000000 */
[----:B------:R-:W-:Y:S01]  /*6020*/  UMOV UR10, UR11 ;  /* 0x0000000b000a7c82 */ /* 0x000fe20008000000 */
[----:B------:R-:W-:Y:S02]  /*6030*/  @UP2 USHF.R.U32.HI UR4, URZ, UR41, UR5 ;  /* 0x00000029ff042299 */ /* 0x000fe40008011605 */
[----:B------:R-:W-:Y:S02]  /*6040*/  @UP2 USHF.R.U32.HI UR7, URZ, UR41, UR10 ;  /* 0x00000029ff072299 */ /* 0x000fe4000801160a */
[----:B------:R-:W-:Y:S02]  /*6050*/  UIMAD UR4, UR42, UR4, URZ ;  /* 0x000000042a0472a4 */ /* 0x000fe4000f8e02ff */
[----:B------:R-:W-:Y:S02]  /*6060*/  UIMAD.WIDE.U32 UR10, UR6, UR40, URZ ;  /* 0x00000028060a72a5 */ /* 0x000fe4000f8e00ff */
[----:B------:R-:W-:Y:S02]  /*6070*/  USEL UR5, UR38, UR12, !UP1 ;  /* 0x0000000c26057287 */ /* 0x000fe4000c800000 */
[----:B------:R-:W-:Y:S02]  /*6080*/  UIMAD UR8, UR42, UR7, URZ ;  /* 0x000000072a0872a4 */ /* 0x000fe4000f8e02ff */
[----:B------:R-:W-:Y:S03]  /*6090*/  UISETP.GE.AND UP0, UPT, UR6, UR4, UPT ;  /* 0x000000040600728c */ /* 0x000fe6000bf06270 */
[----:B------:R-:W-:Y:S01]  /*60a0*/  UMOV UR4, UR11 ;  /* 0x0000000b00047c82 */ /* 0x000fe20008000000 */
[----:B------:R-:W-:Y:S02]  /*60b0*/  UISETP.GE.OR UP0, UPT, UR5, UR8, UP0 ;  /* 0x000000080500728c */ /* 0x000fe40008706670 */
[----:B------:R-:W-:Y:S02]  /*60c0*/  USHF.R.U32.HI UR4, URZ, UR41, UR4 ;  /* 0x00000029ff047299 */ /* 0x000fe40008011604 */
[----:B------:R-:W-:Y:S02]  /*60d0*/  UIMAD.WIDE.U32 UR8, UR5, UR40, URZ ;  /* 0x00000028050872a5 */ /* 0x000fe4000f8e00ff */
[----:B------:R-:W-:Y:S02]  /*60e0*/  USEL UR11, UR6, UR4, !UP2 ;  /* 0x00000004060b7287 */ /* 0x000fe4000d000000 */
[----:B------:R-:W-:Y:S02]  /*60f0*/  UIADD3 UR8, UPT, UPT, -UR5, URZ, URZ ;  /* 0x000000ff05087290 */ /* 0x000fe4000fffe1ff */
[----:B------:R-:W-:Y:S01]  /*6100*/  UIADD3 UR10, UPT, UPT, -UR11, URZ, URZ ;  /* 0x000000ff0b0a7290 */ /* 0x000fe2000fffe1ff */
[----:B------:R-:W-:Y:S01]  /*6110*/  @!UP0 UMOV UR4, UR9 ;  /* 0x0000000900048c82 */ /* 0x000fe20008000000 */
[----:B------:R-:W-:Y:S02]  /*6120*/  UIADD3 UR9, UPT, UPT, -UR6, URZ, URZ ;  /* 0x000000ff06097290 */ /* 0x000fe4000fffe1ff */
[----:B------:R-:W-:Y:S02]  /*6130*/  @!UP0 USHF.R.U32.HI UR4, URZ, UR41, UR4 ;  /* 0x00000029ff048299 */ /* 0x000fe40008011604 */
[----:B------:R-:W-:Y:S02]  /*6140*/  UIMAD UR10, UR42, UR10, UR6 ;  /* 0x0000000a2a0a72a4 */ /* 0x000fe4000f8e0206 */
[----:B------:R-:W-:Y:S04]  /*6150*/  @!UP0 USEL UR4, UR5, UR4, !UP2 ;  /* 0x0000000405048287 */ /* 0x000fe8000d000000 */
[----:B------:R-:W-:Y:S02]  /*6160*/  @!UP0 UIMAD UR10, UR7, UR10, UR4 ;  /* 0x0000000a070a82a4 */ /* 0x000fe4000f8e0204 */
[----:B------:R-:W-:Y:S02]  /*6170*/  @!UP0 UIADD3 UR11, UPT, UPT, UR11, -UR4, URZ ;  /* 0x800000040b0b8290 */ /* 0x000fe4000fffe0ff */
[----:B------:R-:W-:Y:S02]  /*6180*/  UIMAD UR7, UR43, UR8, UR38 ;  /* 0x000000082b0772a4 */ /* 0x000fe4000f8e0226 */
[----:B------:R-:W-:Y:S02]  /*6190*/  @!UP0 UIMAD UR6, UR11, UR42, UR5 ;  /* 0x0000002a0b0682a4 */ /* 0x000fe4000f8e0205 */
[----:B------:R-:W-:Y:S01]  /*61a0*/  UIMAD UR4, UR54, UR9, UR37 ;  /* 0x00000009360472a4 */ /* 0x000fe2000f8e0225 */
[----:B------:R-:W-:Y:S02]  /*61b0*/  @!UP0 UMOV UR5, UR10 ;  /* 0x0000000a00058c82 */ /* 0x000fe40008000000 */
[----:B------:R-:W-:Y:S02]  /*61c0*/  UIMAD UR38, UR5, UR43, UR7 ;  /* 0x0000002b052672a4 */ /* 0x000fe4000f8e0207 */
[----:B------:R-:W-:Y:S11]  /*61d0*/  UIMAD UR37, UR6, UR54, UR4 ;  /* 0x00000036062572a4 */ /* 0x000ff6000f8e0204 */
[----:B------:R-:W-:Y:S01]  /*61e0*/  @!UPT UIADD3 URZ, UPT, UPT, URZ, URZ, URZ ;  /* 0x000000fffffff290 */ /* 0x000fe2000fffe0ff */
.L_x_108:
[----:B------:R-:W-:Y:S01]  /*61f0*/  UISETP.NE.AND UP0, UPT, UR39, 0x1, UPT ;  /* 0x000000012700788c */ /* 0x000fe2000bf05270 */
[----:B------:R-:W-:Y:S01]  /*6200*/  R2UR UR11, R88 ;  /* 0x00000000580b72ca */ /* 0x000fe200000e0000 */
[----:B------:R-:W-:Y:S01]  /*6210*/  USHF.L.U32 UR50, UR30, 0x6, URZ ;  /* 0x000000061e327899 */ /* 0x000fe200080006ff */
[----:B------:R-:W-:Y:S01]  /*6220*/  IADD3 R79, PT, PT, R79, 0x1, RZ ;  /* 0x000000014f4f7810 */ /* 0x000fe20007ffe0ff */
[----:B------:R-:W-:Y:S07]  /*6230*/  USHF.L.U32 UR49, UR31, 0x8, URZ ;  /* 0x000000081f317899 */ /* 0x000fee00080006ff */
[----:B------:R-:W2:Y:S01]  /*6240*/  @!UP0 LDCU.128 UR12, c[0x0][0xb10] ;  /* 0x00016200ff0c87ac */ /* 0x000ea20008000c00 */
[----:B------:R-:W3:Y:S01]  /*6250*/  @!UP0 LDCU UR5, c[0x0][0xb0c] ;  /* 0x00016180ff0587ac */ /* 0x000ee20008000800 */
[----:B------:R-:W4:Y:S01]  /*6260*/  @!UP0 LDCU UR10, c[0x0][0xb20] ;  /* 0x00016400ff0a87ac */ /* 0x000f220008000800 */
[----:B--2---:R-:W-:Y:S02]  /*6270*/  UIMAD.WIDE.U32 UR8, UR38, UR12, URZ ;  /* 0x0000000c260872a5 */ /* 0x004fe4000f8e00ff */
[----:B------:R-:W-:Y:S02]  /*6280*/  UIMAD.WIDE.U32 UR6, UR37, UR15, URZ ;  /* 0x0000000f250672a5 */ /* 0x000fe4000f8e00ff */
[----:B------:R-:W-:Y:S03]  /*6290*/  @!UP0 UISETP.NE.AND UP1, UPT, UR14, 0x1, UPT ;  /* 0x000000010e00888c */ /* 0x000fe6000bf25270 */
[----:B------:R-:W-:Y:S01]  /*62a0*/  @!UP0 UMOV UR4, UR9 ;  /* 0x0000000900048c82 */ /* 0x000fe20008000000 */
[----:B---3--:R-:W-:Y:S02]  /*62b0*/  @!UP0 UISETP.NE.AND UP2, UPT, UR5, 0x1, UPT ;  /* 0x000000010500888c */ /* 0x008fe4000bf45270 */
[----:B------:R-:W-:Y:S01]  /*62c0*/  @!UP0 USHF.R.U32.HI UR4, URZ, UR13, UR4 ;  /* 0x0000000dff048299 */ /* 0x000fe20008011604 */
[----:B------:R-:W-:Y:S02]  /*62d0*/  @!UP0 UMOV UR6, UR7 ;  /* 0x0000000700068c82 */ /* 0x000fe40008000000 */
[----:B----4-:R-:W-:Y:S02]  /*62e0*/  @!UP0 USHF.R.U32.HI UR6, URZ, UR10, UR6 ;  /* 0x0000000aff068299 */ /* 0x010fe40008011606 */
[----:B------:R-:W-:Y:S02]  /*62f0*/  @!UP0 USEL UR7, UR38, UR4, !UP2 ;  /* 0x0000000426078287 */ /* 0x000fe4000d000000 */
[----:B------:R-:W-:Y:S04]  /*6300*/  @!UP0 USEL UR6, UR37, UR6, !UP1 ;  /* 0x0000000625068287 */ /* 0x000fe8000c800000 */
[----:B------:R-:W-:Y:S02]  /*6310*/  @!UP0 UIADD3 UR4, UPT, UPT, -UR7, UR6, URZ ;  /* 0x0000000607048290 */ /* 0x000fe4000fffe1ff */
[----:B------:R-:W-:Y:S02]  /*6320*/  @!UP0 UIADD3 UR6, UPT, UPT, UR7, -UR6, URZ ;  /* 0x8000000607068290 */ /* 0x000fe4000fffe0ff */
[----:B------:R-:W-:Y:S02]  /*6330*/  @!UP0 UIMAD UR38, UR4, UR5, UR38 ;  /* 0x00000005042682a4 */ /* 0x000fe4000f8e0226 */
[----:B------:R-:W-:Y:S02]  /*6340*/  @!UP0 UIMAD UR37, UR6, UR14, UR37 ;  /* 0x0000000e062582a4 */ /* 0x000fe4000f8e0225 */
[----:B------:R-:W-:Y:S09]  /*6350*/  ULOP3.LUT UP0, URZ, UR11, 0x1b0, URZ, 0xc0, !UPT ;  /* 0x000001b00bff7892 */ /* 0x000ff2000f80c0ff */
[----:B------:R-:W-:Y:S05]  /*6360*/  BRA.U !UP0, `(.L_x_109) ;  /* 0x0000000108407547 */ /* 0x000fea000b800000 */
[----:B------:R-:W2:Y:S01]  /*6370*/  LDCU.64 UR8, c[0x4][0x88] ;  /* 0x01001100ff0877ac */ /* 0x000ea20008000a00 */
[----:B------:R-:W-:Y:S01]  /*6380*/  MOV R3, 0x0 ;  /* 0x0000000000037802 */ /* 0x000fe20000000f00 */
[----:B------:R-:W-:Y:S02]  /*6390*/  HFMA2 R12, -RZ, RZ, 0, 5.9604644775390625e-08 ;  /* 0x00000001ff0c7431 */ /* 0x000fe400000001ff */
[----:B------:R-:W-:Y:S02]  /*63a0*/  IMAD.MOV.U32 R8, RZ, RZ, 0x70 ;  /* 0x00000070ff087424 */ /* 0x000fe400078e00ff */
[----:B------:R-:W-:Y:S01]  /*63b0*/  IMAD.MOV.U32 R13, RZ, RZ, RZ ;  /* 0x000000ffff0d7224 */ /* 0x000fe200078e00ff */
[----:B------:R-:W3:Y:S01]  /*63c0*/  LDCU.64 UR6, c[0x4][0x90] ;  /* 0x01001200ff0677ac */ /* 0x000ee20008000a00 */
[----:B------:R-:W4:Y:S01]  /*63d0*/  LDC.64 R2, c[0x4][R3] ;  /* 0x0100000003027b82 */ /* 0x000f220000000a00 */
[----:B------:R-:W1:Y:S01]  /*63e0*/  LDCU.64 UR4, c[0x4][0x8] ;  /* 0x01000100ff0477ac */ /* 0x000e620008000a00 */
[----:B--2---:R-:W-:Y:S01]  /*63f0*/  MOV R5, UR9 ;  /* 0x0000000900057c02 */ /* 0x004fe20008000f00 */
[----:B------:R-:W-:Y:S01]  /*6400*/  IMAD.U32 R4, RZ, RZ, UR8 ;  /* 0x00000008ff047e24 */ /* 0x000fe2000f8e00ff */
[----:B---3--:R-:W-:Y:S01]  /*6410*/  MOV R7, UR7 ;  /* 0x0000000700077c02 */ /* 0x008fe20008000f00 */
[----:B------:R-:W-:Y:S01]  /*6420*/  IMAD.U32 R6, RZ, RZ, UR6 ;  /* 0x00000006ff067e24 */ /* 0x000fe2000f8e00ff */
[----:B-1----:R-:W-:Y:S01]  /*6430*/  MOV R11, UR5 ;  /* 0x00000005000b7c02 */ /* 0x002fe20008000f00 */
[----:B------:R-:W-:Y:S02]  /*6440*/  IMAD.U32 R10, RZ, RZ, UR4 ;  /* 0x00000004ff0a7e24 */ /* 0x000fe4000f8e00ff */
[----:B------:R-:W-:Y:S07]  /*6450*/  LEPC R20, `(.L_x_109) ;  /* 0x000000001014794e */ /* 0x000fee0000000000 */
[----:B----45:R-:W-:Y:S05]  /*6460*/  CALL.ABS.NOINC R2 ;  /* 0x0000000002007343 */ /* 0x030fea0003c00000 */
.L_x_109:
[----:B------:R-:W-:Y:S01]  /*6470*/  LOP3.LUT P0, RZ, R86, 0x1b0, RZ, 0xc0, !PT ;  /* 0x000001b056ff7812 */ /* 0x000fe2000780c0ff */
[----:B------:R-:W-:Y:S11]  /*6480*/  BSSY.RECONVERGENT B6, `(.L_x_110) ;  /* 0x0000013000067945 */ /* 0x000ff60003800200 */
[----:B------:R-:W-:Y:S01]  /*6490*/  @!UPT UIADD3 URZ, UPT, UPT, URZ, URZ, URZ ;  /* 0x000000fffffff290 */ /* 0x000fe2000fffe0ff */
[----:B------:R-:W-:Y:S05]  /*64a0*/  @!P0 BRA `(.L_x_111) ;  /* 0x0000000000408947 */ /* 0x000fea0003800000 */
        /* <DEDUP_REMOVED lines=16> */
.L_x_111:
[----:B------:R-:W-:Y:S05]  /*65b0*/  BSYNC.RECONVERGENT B6 ;  /* 0x0000000000067941 */ /* 0x000fea0003800200 */
.L_x_110:
[----:B------:R-:W-:Y:S01]  /*65c0*/  R2UR UR4, R78 ;  /* 0x000000004e0472ca */ /* 0x000fe200000e0000 */
[----:B------:R-:W-:Y:S01]  /*65d0*/  UISETP.NE.U32.AND UP0, UPT, UR60, URZ, UPT ;  /* 0x000000ff3c00728c */ /* 0x000fe2000bf05070 */
[----:B------:R-:W-:Y:S02]  /*65e0*/  ISETP.NE.U32.AND P4, PT, R72, RZ, PT ;  /* 0x000000ff4800720c */ /* 0x000fe40003f85070 */
[----:B------:R-:W-:Y:S01]  /*65f0*/  ISETP.NE.U32.AND P2, PT, RZ, UR56, PT ;  /* 0x00000038ff007c0c */ /* 0x000fe2000bf45070 */
[----:B------:R-:W-:Y:S01]  /*6600*/  UISETP.NE.AND.EX UP1, UPT, UR61, URZ, UPT, UP0 ;  /* 0x000000ff3d00728c */ /* 0x000fe2000bf25300 */
[----:B------:R-:W-:Y:S01]  /*6610*/  ISETP.NE.AND.EX P4, PT, R73, RZ, PT, P4 ;  /* 0x000000ff4900720c */ /* 0x000fe20003f85340 */
[----:B------:R-:W-:Y:S01]  /*6620*/  UPLOP3.LUT UP0, UPT, UPT, UPT, UPT, 0x40, 0x4 ;  /* 0x000000000004789c */ /* 0x000fe20003f0e870 */
[----:B------:R-:W-:Y:S05]  /*6630*/  ISETP.NE.AND.EX P2, PT, RZ, UR57, PT, P2 ;  /* 0x00000039ff007c0c */ /* 0x000fea000bf45320 */
[----:B------:R-:W-:Y:S06]  /*6640*/  UISETP.NE.AND UP2, UPT, UR4, URZ, UPT ;  /* 0x000000ff0400728c */ /* 0x000fec000bf45270 */
[----:B------:R-:W-:Y:S05]  /*6650*/  PLOP3.LUT P1, PT, PT, PT, UP2, 0x80, 0x8 ;  /* 0x000000000008781c */ /* 0x000fea0003f2f028 */
[----:B------:R-:W-:Y:S06]  /*6660*/  @UP2 UPLOP3.LUT UP0, UPT, UPT, UPT, UP1, 0x80, 0x8 ;  /* 0x000000000008289c */ /* 0x000fec0003f0f010 */
[----:B------:R-:W-:Y:S01]  /*6670*/  PLOP3.LUT P0, PT, PT, PT, UP0, 0x80, 0x8 ;  /* 0x000000000008781c */ /* 0x000fe20003f0f008 */
[----:B------:R-:W-:Y:S01]  /*6680*/  @!UPT UIADD3 URZ, UPT, UPT, URZ, URZ, URZ ;  /* 0x000000fffffff290 */ /* 0x000fe2000fffe0ff */
[----:B------:R-:W-:Y:S11]  /*6690*/  BRA.U !UP1, `(.L_x_112) ;  /* 0x00000001093c7547 */ /* 0x000ff6000b800000 */
[----:B------:R-:W-:Y:S01]  /*66a0*/  UISETP.NE.U32.AND UP0, UPT, UR56, URZ, UPT ;  /* 0x000000ff3800728c */ /* 0x000fe2000bf05070 */
[----:B-1----:R-:W-:Y:S01]  /*66b0*/  HFMA2 R0, -RZ, RZ, 0, 5.9604644775390625e-08 ;  /* 0x00000001ff007431 */ /* 0x002fe200000001ff */
[----:B------:R-:W1:Y:S01]  /*66c0*/  LDCU.64 UR8, c[0x0][0x358] ;  /* 0x00006b00ff0877ac */ /* 0x000e620008000a00 */
[----:B------:R-:W-:Y:S01]  /*66d0*/  IMAD.MOV.U32 R74, RZ, RZ, 0x1 ;  /* 0x00000001ff4a7424 */ /* 0x000fe200078e00ff */
[----:B------:R-:W-:Y:S06]  /*66e0*/  UISETP.NE.AND.EX UP0, UPT, UR57, URZ, UPT, UP0 ;  /* 0x000000ff3900728c */ /* 0x000fec000bf05300 */
[----:B------:R-:W-:Y:S05]  /*66f0*/  PLOP3.LUT P3, PT, PT, PT, UP0, 0x80, 0x8 ;  /* 0x000000000008781c */ /* 0x000fea0003f6f008 */
[----:B------:R-:W2:Y:S01]  /*6700*/  @UP0 LDCU.64 UR4, c[0x0][0x888] ;  /* 0x00011100ff0407ac */ /* 0x000ea20008000a00 */
[----:B------:R-:W-:Y:S07]  /*6710*/  @UP0 UIMAD UR6, UR36, UR60, URZ ;  /* 0x0000003c240602a4 */ /* 0x000fee000f8e02ff */
[----:B------:R-:W-:Y:S01]  /*6720*/  @!P3 PRMT R74, R0, 0x7610, R74 ;  /* 0x00007610004ab816 */ /* 0x000fe2000000004a */
[----:B--2---:R-:W-:Y:S06]  /*6730*/  @UP0 UIMAD.WIDE UR4, UR6, 0x4, UR4 ;  /* 0x00000004060408a5 */ /* 0x004fec000f8e0204 */
[----:B-----5:R-:W-:Y:S01]  /*6740*/  IMAD.U32 R40, RZ, RZ, UR4 ;  /* 0x00000004ff287e24 */ /* 0x020fe2000f8e00ff */
[----:B------:R-:W-:Y:S04]  /*6750*/  MOV R41, UR5 ;  /* 0x0000000500297c02 */ /* 0x000fe80008000f00 */
[----:B------:R-:W2:Y:S01]  /*6760*/  @!UP0 LDCU UR4, c[0x0][0x880] ;  /* 0x00011000ff0487ac */ /* 0x000ea20008000800 */
[----:B-1----:R3:W5:Y:S02]  /*6770*/  @P3 LDG.E R40, desc[UR8][R40.64] ;  /* 0x0000000828283981 */ /* 0x002764000c1e1900 */
[----:B--23--:R-:W-:Y:S02]  /*6780*/  @!P3 IMAD.U32 R40, RZ, RZ, UR4 ;  /* 0x00000004ff28be24 */ /* 0x00cfe4000f8e00ff */
.L_x_112:
[----:B------:R-:W-:Y:S05]  /*6790*/  @!P4 BRA `(.L_x_113) ;  /* 0x000000000024c947 */ /* 0x000fea0003800000 */
[----:B------:R-:W-:Y:S01]  /*67a0*/  ISETP.NE.U32.AND P3, PT, R70, RZ, PT ;  /* 0x000000ff4600720c */ /* 0x000fe20003f65070 */
[----:B------:R-:W2:Y:S03]  /*67b0*/  LDCU.64 UR4, c[0x0][0x358] ;  /* 0x00006b00ff0477ac */ /* 0x000ea60008000a00 */
[----:B------:R-:W-:Y:S11]  /*67c0*/  ISETP.NE.AND.EX P3, PT, R71, RZ, PT, P3 ;  /* 0x000000ff4700720c */ /* 0x000ff60003f65330 */
[----:B------:R-:W-:Y:S02]  /*67d0*/  @!UPT UIADD3 URZ, UPT, UPT, URZ, URZ, URZ ;  /* 0x000000fffffff290 */ /* 0x000fe4000fffe0ff */
[----:B------:R-:W3:Y:S01]  /*67e0*/  @P3 LDC.64 R2, c[0x0][0x8a8] ;  /* 0x00022a00ff023b82 */ /* 0x000ee20000000a00 */
[----:B-1----:R-:W-:Y:S04]  /*67f0*/  @P3 IMAD R0, R72, UR36, RZ ;  /* 0x0000002448003c24 */ /* 0x002fe8000f8e02ff */
[----:B---3--:R-:W-:Y:S05]  /*6800*/  @P3 IMAD.WIDE R2, R0, 0x4, R2 ;  /* 0x0000000400023825 */ /* 0x008fea00078e0202 */
[----:B--2--5:R2:W5:Y:S02]  /*6810*/  @P3 LDG.E R38, desc[UR4][R2.64] ;  /* 0x0000000402263981 */ /* 0x024564000c1e1900 */
[----:B--2---:R-:W3:Y:S02]  /*6820*/  @!P3 LDC R38, c[0x0][0x8a0] ;  /* 0x00022800ff26bb82 */ /* 0x004ee40000000800 */
.L_x_113:
[----:B-----5:R-:W-:Y:S01]  /*6830*/  ISETP.NE.AND P4, PT, R40, RZ, PT ;  /* 0x000000ff2800720c */ /* 0x020fe20003f85270 */
[----:B------:R-:W-:Y:S01]  /*6840*/  BSSY B1, `(.L_x_114) ;  /* 0x0000042000017945 */ /* 0x000fe20003800000 */
[----:B------:R-:W-:Y:S01]  /*6850*/  SEL R5, RZ, 0xffffffff, P2 ;  /* 0xffffffffff057807 */ /* 0x000fe20001000000 */
[----:B------:R-:W-:Y:S01]  /*6860*/  IMAD.MOV.U32 R53, RZ, RZ, 0x1 ;  /* 0x00000001ff357424 */ /* 0x000fe200078e00ff */
[----:B------:R-:W-:Y:S02]  /*6870*/  LOP3.LUT P3, RZ, R74, 0xff, RZ, 0xc0, !PT ;  /* 0x000000ff4aff7812 */ /* 0x000fe4000786c0ff */
[----:B------:R-:W-:Y:S02]  /*6880*/  CS2R R46, SRZ ;  /* 0x00000000002e7805 */ /* 0x000fe4000001ff00 */
[----:B-1----:R-:W-:Y:S02]  /*6890*/  @P1 SEL R0, RZ, 0xffffffff, P4 ;  /* 0xffffffffff001807 */ /* 0x002fe40002000000 */
[----:B------:R-:W-:Y:S02]  /*68a0*/  CS2R R44, SRZ ;  /* 0x00000000002c7805 */ /* 0x000fe4000001ff00 */
[----:B------:R-:W-:Y:S02]  /*68b0*/  LEA R2, R82, UR44, 0x3 ;  /* 0x0000002c52027c11 */ /* 0x000fe4000f8e18ff */
[----:B------:R-:W-:Y:S02]  /*68c0*/  CS2R R50, SRZ ;  /* 0x0000000000327805 */ /* 0x000fe4000001ff00 */
[----:B------:R-:W-:Y:S02]  /*68d0*/  @P0 SEL R0, R5, R0, !P3 ;  /* 0x0000000005000207 */ /* 0x000fe40005800000 */
[----:B------:R-:W-:Y:S02]  /*68e0*/  CS2R R48, SRZ ;  /* 0x0000000000307805 */ /* 0x000fe4000001ff00 */
[----:B------:R-:W-:Y:S02]  /*68f0*/  LEA R52, R36, UR44, 0x3 ;  /* 0x0000002c24347c11 */ /* 0x000fe4000f8e18ff */
[----:B------:R-:W-:Y:S02]  /*6900*/  @P1 LOP3.LUT R0, R0, 0x1, RZ, 0xc0, !PT ;  /* 0x0000000100001812 */ /* 0x000fe400078ec0ff */
[----:B------:R-:W-:Y:S02]  /*6910*/  SHF.L.U32 R3, R84, 0x1f, RZ ;  /* 0x0000001f54037819 */ /* 0x000fe400000006ff */
[----:B------:R-:W-:Y:S02]  /*6920*/  ISETP.NE.U32.OR P6, PT, R0, 0x1, !P1 ;  /* 0x000000010000780c */ /* 0x000fe40004fc5470 */
[----:B------:R-:W-:Y:S02]  /*6930*/  PLOP3.LUT P2, PT, PT, PT, UP1, 0x80, 0x8 ;  /* 0x000000000008781c */ /* 0x000fe40003f4f018 */
[----:B------:R-:W-:Y:S02]  /*6940*/  LEA.HI R39, R36, R36, RZ, 0x1 ;  /* 0x0000002424277211 */ /* 0x000fe400078f08ff */
[----:B------:R-:W-:Y:S02]  /*6950*/  SEL R4, RZ, 0xffffffff, P4 ;  /* 0xffffffffff047807 */ /* 0x000fe40002000000 */
[----:B------:R-:W-:Y:S05]  /*6960*/  P2R R61, PR, RZ, 0x40 ;  /* 0x00000040ff3d7803 */ /* 0x000fea0000000000 */
[----:B------:R-:W-:Y:S02]  /*6970*/  @P6 SHF.L.U32 R0, R81, 0x1f, RZ ;  /* 0x0000001f51006819 */ /* 0x000fe400000006ff */
[----:B------:R-:W-:Y:S02]  /*6980*/  @P2 SEL R4, R5, R4, !P3 ;  /* 0x0000000405042207 */ /* 0x000fe40005800000 */
[----:B------:R1:W2:Y:S02]  /*6990*/  @P6 SYNCS.PHASECHK.TRANS64.TRYWAIT P1, [R2+URZ+0x140], R0 ;  /* 0x00014000020065a7 */ /* 0x0002a400080211ff */
[----:B------:R-:W-:Y:S04]  /*69a0*/  LOP3.LUT R4, R4, 0x1, RZ, 0xc0, !PT ;  /* 0x0000000104047812 */ /* 0x000fe800078ec0ff */
[----:B------:R-:W-:Y:S04]  /*69b0*/  ISETP.NE.U32.AND P5, PT, R4, 0x1, PT ;  /* 0x000000010400780c */ /* 0x000fe80003fa5070 */
[----:B------:R-:W-:Y:S01]  /*69c0*/  P2R R54, PR, RZ, 0x20 ;  /* 0x00000020ff367803 */ /* 0x000fe20000000000 */
[----:B------:R4:W3:Y:S01]  /*69d0*/  SYNCS.PHASECHK.TRANS64.TRYWAIT P0, [R52+URZ+0x1b0], R3 ;  /* 0x0001b003340075a7 */ /* 0x0008e200080011ff */
[C---:B-1----:R-:W-:Y:S01]  /*69e0*/  IMAD.SHL.U32 R0, R39.reuse, 0x80, RZ ;  /* 0x0000008027007824 */ /* 0x042fe200078e00ff */
[----:B------:R-:W-:Y:S04]  /*69f0*/  LOP3.LUT R39, R39, 0xffe, RZ, 0xc0, !PT ;  /* 0x00000ffe27277812 */ /* 0x000fe800078ec0ff */
[----:B------:R-:W-:Y:S01]  /*6a00*/  LOP3.LUT R0, R0, 0xffffff00, RZ, 0xc0, !PT ;  /* 0xffffff0000007812 */ /* 0x000fe200078ec0ff */
[----:B------:R-:W-:Y:S04]  /*6a10*/  IMAD.IADD R39, R36, 0x1, -R39 ;  /* 0x0000000124277824 */ /* 0x000fe800078e0a27 */
[----:B------:R-:W-:Y:S04]  /*6a20*/  IMAD.IADD R0, R37, 0x1, R0 ;  /* 0x0000000125007824 */ /* 0x000fe800078e0200 */
[----:B------:R-:W-:Y:S01]  /*6a30*/  IMAD R39, R39, 0x100000, R0 ;  /* 0x0010000027277824 */ /* 0x000fe200078e0200 */
[----:B--2---:R-:W-:Y:S01]  /*6a40*/  @P6 SEL R53, RZ, 0x1, !P1 ;  /* 0x00000001ff356807 */ /* 0x004fe20004800000 */
[----:B----4-:R-:W-:Y:S06]  /*6a50*/  @!P6 BRA `(.L_x_115) ;  /* 0x000000000080e947 */ /* 0x010fec0003800000 */
[----:B------:R-:W-:Y:S01]  /*6a60*/  @P5 IMAD R5, R82, 0x1000, R69 ;  /* 0x0000100052055824 */ /* 0x000fe200078e0245 */
[----:B------:R-:W-:Y:S01]  /*6a70*/  ISETP.NE.AND P1, PT, R53, RZ, PT ;  /* 0x000000ff3500720c */ /* 0x000fe20003f25270 */
[----:B------:R-:W-:Y:S01]  /*6a80*/  BSSY B0, `(.L_x_116) ;  /* 0x000000b000007945 */ /* 0x000fe20003800000 */
[----:B------:R-:W-:Y:S01]  /*6a90*/  CS2R R50, SRZ ;  /* 0x0000000000327805 */ /* 0x000fe2000001ff00 */
[----:B------:R-:W-:Y:S01]  /*6aa0*/  @P5 VIADD R4, R5, UR44 ;  /* 0x0000002c05045c36 */ /* 0x000fe20008000000 */
[----:B------:R-:W-:Y:S02]  /*6ab0*/  CS2R R48, SRZ ;  /* 0x0000000000307805 */ /* 0x000fe4000001ff00 */
[----:B------:R-:W-:Y:S02]  /*6ac0*/  CS2R R46, SRZ ;  /* 0x00000000002e7805 */ /* 0x000fe4000001ff00 */
[----:B------:R-:W-:Y:S01]  /*6ad0*/  CS2R R44, SRZ ;  /* 0x00000000002c7805 */ /* 0x000fe2000001ff00 */
[----:B------:R-:W-:Y:S04]  /*6ae0*/  @P5 IMAD R4, R85, -0x10, R4 ;  /* 0xfffffff055045824 */ /* 0x000fe800078e0204 */
[----:B------:R-:W-:Y:S05]  /*6af0*/  @P1 BRA `(.L_x_117) ;  /* 0x00000000000c1947 */ /* 0x000fea0003800000 */
[----:B------:R-:W-:Y:S04]  /*6b00*/  SHF.L.U32 R0, R81, 0x1f, RZ ;  /* 0x0000001f51007819 */ /* 0x000fe800000006ff */
[----:B------:R-:W1:Y:S02]  /*6b10*/  SYNCS.PHASECHK.TRANS64.TRYWAIT P1, [R2+URZ+0x140], R0 ;  /* 0x00014000020075a7 */ /* 0x000e6400080211ff */
[----:B-1----:R-:W-:Y:S05]  /*6b20*/  @!P1 BRA `(.L_x_118) ;  /* 0x0000004400a89947 */ /* 0x002fea0003800000 */
.L_x_117:
[----:B------:R-:W-:Y:S05]  /*6b30*/  BSYNC B0 ;  /* 0x0000000000007941 */ /* 0x000fea0003800000 */
.L_x_116:
[----:B------:R-:W-:Y:S01]  /*6b40*/  ISETP.NE.AND P1, PT, R54, RZ, PT ;  /* 0x000000ff3600720c */ /* 0x000fe20003f25270 */
[----:B-1----:R-:W-:Y:S02]  /*6b50*/  VIADD R2, R2, 0x160 ;  /* 0x0000016002027836 */ /* 0x002fe40000000000 */
[----:B------:R-:W-:Y:S02]  /*6b60*/  IMAD.U32 R0, RZ, RZ, UR45 ;  /* 0x0000002dff007e24 */ /* 0x000fe4000f8e00ff */
[----:B------:R-:W-:Y:S03]  /*6b70*/  VIADD R82, R82, 0x1 ;  /* 0x0000000152527836 */ /* 0x000fe60000000000 */
[----:B------:R-:W-:Y:S05]  /*6b80*/  PRMT R0, R0, 0x654, R2 ;  /* 0x0000065400007816 */ /* 0x000fea0000000002 */
[----:B------:R1:W2:Y:S04]  /*6b90*/  @P1 LDS.128 R48, [R5+UR44+0x400] ;  /* 0x0004002c05301984 */ /* 0x0002a80008000c00 */
[----:B------:R1:W4:Y:S01]  /*6ba0*/  @P1 LDS.128 R44, [R4+0x410] ;  /* 0x00041000042c1984 */ /* 0x0003220000000c00 */
[C---:B------:R-:W-:Y:S01]  /*6bb0*/  ISETP.NE.AND P1, PT, R82.reuse, 0x4, PT ;  /* 0x000000045200780c */ /* 0x040fe20003f25270 */
[----:B------:R-:W-:Y:S01]  /*6bc0*/  @!PT LDS RZ, [RZ] ;  /* 0x00000000fffff984 */ /* 0x000fe20000000800 */
[----:B------:R-:W-:Y:S01]  /*6bd0*/  @!PT LDS RZ, [RZ] ;  /* 0x00000000fffff984 */ /* 0x000fe20000000800 */
[----:B------:R-:W-:Y:S01]  /*6be0*/  @!PT LDS RZ, [RZ] ;  /* 0x00000000fffff984 */ /* 0x000fe20000000800 */
[----:B------:R-:W-:Y:S01]  /*6bf0*/  @!PT LDS RZ, [RZ] ;  /* 0x00000000fffff984 */ /* 0x000fe20000000800 */
[----:B------:R5:W-:Y:S06]  /*6c00*/  MEMBAR.ALL.CTA ;  /* 0x0000000000007992 */ /* 0x000bec0000008000 */
[----:B-----5:R-:W5:Y:S01]  /*6c10*/  FENCE.VIEW.ASYNC.S ;  /* 0x00000000000073c6 */ /* 0x020f620000000000 */
[----:B------:R-:W-:Y:S01]  /*6c20*/  SEL R82, R82, RZ, P1 ;  /* 0x000000ff52527207 */ /* 0x000fe20000800000 */
[----:B-----5:R5:W-:Y:S02]  /*6c30*/  SYNCS.ARRIVE.TRANS64.RED.A1T0 RZ, [R0+URZ], RZ ;  /* 0x000000ff00ff79a7 */ /* 0x020be400081004ff */
[----:B-----5:R-:W-:Y:S04]  /*6c40*/  SEL R0, RZ, 0x1, P1 ;  /* 0x00000001ff007807 */ /* 0x020fe80000800000 */
[----:B-12---:R-:W-:Y:S02]  /*6c50*/  LOP3.LUT R81, R81, R0, RZ, 0x3c, !PT ;  /* 0x0000000051517212 */ /* 0x006fe400078e3cff */
.L_x_115:
[----:B------:R-:W-:Y:S05]  /*6c60*/  BSYNC B1 ;  /* 0x0000000000017941 */ /* 0x000fea0003800000 */
.L_x_114:
[----:B------:R-:W-:Y:S04]  /*6c70*/  SHF.R.U32.HI R0, RZ, 0x15, R39 ;  /* 0x00000015ff007819 */ /* 0x000fe80000011627 */
[----:B------:R-:W-:Y:S01]  /*6c80*/  LOP3.LUT P1, RZ, R0, 0x3, R75, 0x48, !PT ;  /* 0x0000000300ff7812 */ /* 0x000fe2000782484b */
[----:B------:R-:W-:Y:S01]  /*6c90*/  @!UPT UIADD3 URZ, UPT, UPT, URZ, URZ, URZ ;  /* 0x000000fffffff290 */ /* 0x000fe2000fffe0ff */
[----:B---3--:R-:W-:Y:S11]  /*6ca0*/  @P0 BRA `(.L_x_119) ;  /* 0x0000000000080947 */ /* 0x008ff60003800000 */
[----:B------:R-:W1:Y:S02]  /*6cb0*/  SYNCS.PHASECHK.TRANS64.TRYWAIT P0, [R52+URZ+0x1b0], R3 ;  /* 0x0001b003340075a7 */ /* 0x000e6400080011ff */
[----:B-1----:R-:W-:Y:S05]  /*6cc0*/  @!P0 BRA `(.L_x_120) ;  /* 0x0000004400548947 */ /* 0x002fea0003800000 */
.L_x_119:
[----:B------:R-:W-:Y:S05]  /*6cd0*/  @!P1 BRA `(.L_x_121) ;  /* 0x0000000000409947 */ /* 0x000fea0003800000 */
[----:B------:R-:W2:Y:S01]  /*6ce0*/  LDCU.64 UR8, c[0x4][0x78] ;  /* 0x01000f00ff0877ac */ /* 0x000ea20008000a00 */
[----:B-1----:R-:W-:Y:S01]  /*6cf0*/  MOV R3, 0x0 ;  /* 0x0000000000037802 */ /* 0x002fe20000000f00 */
[----:B------:R-:W-:Y:S02]  /*6d00*/  HFMA2 R12, -RZ, RZ, 0, 5.9604644775390625e-08 ;  /* 0x00000001ff0c7431 */ /* 0x000fe400000001ff */
[----:B------:R-:W-:Y:S02]  /*6d10*/  IMAD.MOV.U32 R8, RZ, RZ, 0x192 ;  /* 0x00000192ff087424 */ /* 0x000fe400078e00ff */
[----:B------:R-:W-:Y:S01]  /*6d20*/  IMAD.MOV.U32 R13, RZ, RZ, RZ ;  /* 0x000000ffff0d7224 */ /* 0x000fe200078e00ff */
[----:B------:R-:W1:Y:S01]  /*6d30*/  LDCU.64 UR6, c[0x4][0x80] ;  /* 0x01001000ff0677ac */ /* 0x000e620008000a00 */
[----:B------:R-:W3:Y:S01]  /*6d40*/  LDC.64 R2, c[0x4][R3] ;  /* 0x0100000003027b82 */ /* 0x000ee20000000a00 */
[----:B------:R-:W5:Y:S01]  /*6d50*/  LDCU.64 UR4, c[0x4][0x18] ;  /* 0x01000300ff0477ac */ /* 0x000f620008000a00 */
[----:B--2---:R-:W-:Y:S01]  /*6d60*/  MOV R5, UR9 ;  /* 0x0000000900057c02 */ /* 0x004fe20008000f00 */
[----:B------:R-:W-:Y:S01]  /*6d70*/  IMAD.U32 R4, RZ, RZ, UR8 ;  /* 0x00000008ff047e24 */ /* 0x000fe2000f8e00ff */
[----:B-1----:R-:W-:Y:S01]  /*6d80*/  MOV R7, UR7 ;  /* 0x0000000700077c02 */ /* 0x002fe20008000f00 */
[----:B------:R-:W-:Y:S01]  /*6d90*/  IMAD.U32 R6, RZ, RZ, UR6 ;  /* 0x00000006ff067e24 */ /* 0x000fe2000f8e00ff */
[----:B-----5:R-:W-:Y:S01]  /*6da0*/  MOV R11, UR5 ;  /* 0x00000005000b7c02 */ /* 0x020fe20008000f00 */
[----:B------:R-:W-:Y:S02]  /*6db0*/  IMAD.U32 R10, RZ, RZ, UR4 ;  /* 0x00000004ff0a7e24 */ /* 0x000fe4000f8e00ff */
[----:B------:R-:W-:Y:S07]  /*6dc0*/  LEPC R20, `(.L_x_121) ;  /* 0x000000001014794e */ /* 0x000fee0000000000 */
[----:B---34-:R-:W-:Y:S05]  /*6dd0*/  CALL.ABS.NOINC R2 ;  /* 0x0000000002007343 */ /* 0x018fea0003c00000 */
.L_x_121:
[----:B------:R-:W-:Y:S05]  /*6de0*/  WARPSYNC.ALL ;  /* 0x0000000000007948 */ /* 0x000fea0003800000 */
[----:B------:R-:W-:Y:S01]  /*6df0*/  R2UR UR4, R39 ;  /* 0x00000000270472ca */ /* 0x000fe200000e0000 */
[----:B------:R-:W-:Y:S01]  /*6e00*/  BSSY.RECONVERGENT B0, `(.L_x_122) ;  /* 0x00000a0000007945 */ /* 0x000fe20003800200 */
[C---:B------:R-:W-:Y:S02]  /*6e10*/  SHF.L.U32 R2, R48.reuse, 0x10, RZ ;  /* 0x0000001030027819 */ /* 0x040fe400000006ff */
[C---:B-1----:R-:W-:Y:S02]  /*6e20*/  PRMT R3, R48.reuse, 0x8880, RZ ;  /* 0x0000888030037816 */ /* 0x042fe400000000ff */
[----:B------:R-:W-:Y:S02]  /*6e30*/  SHF.L.U32 R41, R48, 0x8, RZ ;  /* 0x0000000830297819 */ /* 0x000fe400000006ff */
[----:B------:R-:W-:Y:S02]  /*6e40*/  SHF.L.U32 R42, R49, 0x10, RZ ;  /* 0x00000010312a7819 */ /* 0x000fe400000006ff */
[----:B------:R-:W-:Y:S02]  /*6e50*/  IADD3 R60, PT, PT, R69, UR44, RZ ;  /* 0x0000002c453c7c10 */ /* 0x000fe4000fffe0ff */
[----:B------:R-:W-:Y:S01]  /*6e60*/  SHF.R.S32.HI R42, RZ, 0x18, R42 ;  /* 0x00000018ff2a7819 */ /* 0x000fe2000001142a */
[----:B------:R-:W-:Y:S01]  /*6e70*/  LDTM.16dp32bit_t0_t15.x32 R4, tmem[UR4] ;  /* 0x00000004000479ee */ /* 0x000fe20008a80000 */
[----:B------:R-:W1:Y:S01]  /*6e80*/  LDTM.16dp32bit_t16_t31.x32 R4, tmem[UR4+0x20] ;  /* 0x00002004000479ee */ /* 0x000e620008aa0000 */
[----:B------:R-:W-:Y:S02]  /*6e90*/  SHF.L.U32 R55, R80, 0x4, RZ ;  /* 0x0000000450377819 */ /* 0x000fe400000006ff */
[----:B------:R-:W-:Y:S02]  /*6ea0*/  ISETP.NE.AND P0, PT, R87, RZ, PT ;  /* 0x000000ff5700720c */ /* 0x000fe40003f05270 */
[----:B------:R-:W-:Y:S02]  /*6eb0*/  IADD3 R89, PT, PT, R60, R55, RZ ;  /* 0x000000373c597210 */ /* 0x000fe40007ffe0ff */
[----:B------:R-:W-:Y:S01]  /*6ec0*/  ISETP.NE.AND P6, PT, R61, RZ, PT ;  /* 0x000000ff3d00720c */ /* 0x000fe20003fc5270 */
[C---:B-1----:R-:W-:Y:S01]  /*6ed0*/  IMAD R0, R38.reuse, R4, RZ ;  /* 0x0000000426007224 */ /* 0x042fe200078e02ff */
[----:B------:R-:W-:Y:S01]  /*6ee0*/  SHF.R.S32.HI R4, RZ, 0x18, R2 ;  /* 0x00000018ff047819 */ /* 0x000fe20000011402 */
[C---:B------:R-:W-:Y:S01]  /*6ef0*/  IMAD R2, R38.reuse, R5, RZ ;  /* 0x0000000526027224 */ /* 0x040fe200078e02ff */
[----:B------:R-:W-:Y:S01]  /*6f00*/  SHF.R.S32.HI R5, RZ, 0x18, R41 ;  /* 0x00000018ff057819 */ /* 0x000fe20000011429 */
[----:B------:R-:W-:Y:S01]  /*6f10*/  IMAD R0, R3, R40, R0 ;  /* 0x0000002803007224 */ /* 0x000fe200078e0200 */
[----:B------:R-:W-:Y:S01]  /*6f20*/  PRMT R41, R49, 0x8880, RZ ;  /* 0x0000888031297816 */ /* 0x000fe200000000ff */
[----:B------:R-:W-:Y:S02]  /*6f30*/  IMAD R3, R38, R6, RZ ;  /* 0x0000000626037224 */ /* 0x000fe400078e02ff */
[-C--:B------:R-:W-:Y:S01]  /*6f40*/  IMAD R2, R4, R40.reuse, R2 ;  /* 0x0000002804027224 */ /* 0x080fe200078e0202 */
[----:B------:R-:W-:Y:S01]  /*6f50*/  SHF.R.S32.HI R4, RZ, 0x18, R48 ;  /* 0x00000018ff047819 */ /* 0x000fe20000011430 */
[----:B------:R-:W-:Y:S02]  /*6f60*/  IMAD R7, R38, R7, RZ ;  /* 0x0000000726077224 */ /* 0x000fe400078e02ff */
[-C--:B------:R-:W-:Y:S02]  /*6f70*/  IMAD R3, R5, R40.reuse, R3 ;  /* 0x0000002805037224 */ /* 0x080fe400078e0203 */
[----:B------:R-:W-:Y:S02]  /*6f80*/  IMAD R7, R4, R40, R7 ;  /* 0x0000002804077224 */ /* 0x000fe400078e0207 */
[C---:B------:R-:W-:Y:S02]  /*6f90*/  IMAD R6, R38.reuse, R11, RZ ;  /* 0x0000000b26067224 */ /* 0x040fe400078e02ff */
[C---:B------:R-:W-:Y:S01]  /*6fa0*/  IMAD R11, R38.reuse, R16, RZ ;  /* 0x00000010260b7224 */ /* 0x040fe200078e02ff */
[----:B------:R-:W-:Y:S01]  /*6fb0*/  I2IP.S8.S32.SAT R56, R7, R3, RZ ;  /* 0x0000000307387239 */ /* 0x000fe200000014ff */
[C---:B------:R-:W-:Y:S02]  /*6fc0*/  IMAD R16, R38.reuse, R21, RZ ;  /* 0x0000001526107224 */ /* 0x040fe400078e02ff */
[----:B------:R-:W-:Y:S01]  /*6fd0*/  IMAD R21, R38, R26, RZ ;  /* 0x0000001a26157224 */ /* 0x000fe200078e02ff */
[----:B------:R-:W-:Y:S01]  /*6fe0*/  I2IP.S8.S32.SAT R56, R2, R0, R56 ;  /* 0x0000000002387239 */ /* 0x000fe20000001438 */
[C---:B------:R-:W-:Y:S01]  /*6ff0*/  IMAD R26, R38.reuse, R31, RZ ;  /* 0x0000001f261a7224 */ /* 0x040fe200078e02ff */
[----:B------:R-:W-:Y:S01]  /*7000*/  SHF.R.S32.HI R2, RZ, 0x18, R49 ;  /* 0x00000018ff027819 */ /* 0x000fe20000011431 */
[C---:B------:R-:W-:Y:S02]  /*7010*/  IMAD R3, R38.reuse, R8, RZ ;  /* 0x0000000826037224 */ /* 0x040fe400078e02ff */
[----:B------:R-:W-:Y:S02]  /*7020*/  IMAD.SHL.U32 R31, R49, 0x100, RZ ;  /* 0x00000100311f7824 */ /* 0x000fe400078e00ff */
[C---:B------:R-:W-:Y:S02]  /*7030*/  IMAD R8, R38.reuse, R13, RZ ;  /* 0x0000000d26087224 */ /* 0x040fe400078e02ff */
[C---:B------:R-:W-:Y:S01]  /*7040*/  IMAD R13, R38.reuse, R18, RZ ;  /* 0x00000012260d7224 */ /* 0x040fe200078e02ff */
[----:B------:R-:W-:Y:S01]  /*7050*/  SHF.R.S32.HI R0, RZ, 0x18, R31 ;  /* 0x00000018ff007819 */ /* 0x000fe2000001141f */
[----:B------:R-:W-:Y:S01]  /*7060*/  IMAD R18, R38, R23, RZ ;  /* 0x0000001726127224 */ /* 0x000fe200078e02ff */
[----:B------:R-:W-:Y:S01]  /*7070*/  SHF.L.U32 R31, R50, 0x10, RZ ;  /* 0x00000010321f7819 */ /* 0x000fe200000006ff */
[C---:B------:R-:W-:Y:S02]  /*7080*/  IMAD R4, R38.reuse, R9, RZ ;  /* 0x0000000926047224 */ /* 0x040fe400078e02ff */
[C---:B------:R-:W-:Y:S01]  /*7090*/  IMAD R23, R38.reuse, R28, RZ ;  /* 0x0000001c26177224 */ /* 0x040fe200078e02ff */
[----:B------:R-:W-:Y:S01]  /*70a0*/  SHF.R.S32.HI R31, RZ, 0x18, R31 ;  /* 0x00000018ff1f7819 */ /* 0x000fe2000001141f */
[C---:B------:R-:W-:Y:S02]  /*70b0*/  IMAD R7, R38.reuse, R12, RZ ;  /* 0x0000000c26077224 */ /* 0x040fe400078e02ff */
[----:B------:R-:W-:Y:S01]  /*70c0*/  IMAD R28, R38, R33, RZ ;  /* 0x00000021261c7224 */ /* 0x000fe200078e02ff */
[----:B------:R-:W-:Y:S01]  /*70d0*/  PRMT R33, R50, 0x8880, RZ ;  /* 0x0000888032217816 */ /* 0x000fe200000000ff */
[----:B------:R-:W-:Y:S02]  /*70e0*/  IMAD R3, R41, R40, R3 ;  /* 0x0000002829037224 */ /* 0x000fe400078e0203 */
[C---:B------:R-:W-:Y:S02]  /*70f0*/  IMAD R12, R38.reuse, R17, RZ ;  /* 0x00000011260c7224 */ /* 0x040fe400078e02ff */
[C---:B------:R-:W-:Y:S02]  /*7100*/  IMAD R5, R38.reuse, R10, RZ ;  /* 0x0000000a26057224 */ /* 0x040fe400078e02ff */
[----:B------:R-:W-:Y:S02]  /*7110*/  IMAD R17, R38, R22, RZ ;  /* 0x0000001626117224 */ /* 0x000fe400078e02ff */
[----:B------:R-:W-:Y:S02]  /*7120*/  IMAD R4, R42, R40, R4 ;  /* 0x000000282a047224 */ /* 0x000fe400078e0204 */
[C---:B------:R-:W-:Y:S02]  /*7130*/  IMAD R22, R38.reuse, R27, RZ ;  /* 0x0000001b26167224 */ /* 0x040fe400078e02ff */
[----:B------:R-:W-:Y:S01]  /*7140*/  IMAD R27, R38, R32, RZ ;  /* 0x00000020261b7224 */ /* 0x000fe200078e02ff */
[----:B------:R-:W-:Y:S01]  /*7150*/  SHF.L.U32 R32, R50, 0x8, RZ ;  /* 0x0000000832207819 */ /* 0x000fe200000006ff */
[-C--:B------:R-:W-:Y:S02]  /*7160*/  IMAD R5, R0, R40.reuse, R5 ;  /* 0x0000002800057224 */ /* 0x080fe400078e0205 */
[----:B------:R-:W-:Y:S01]  /*7170*/  IMAD.MOV.U32 R0, RZ, RZ, R33 ;  /* 0x000000ffff007224 */ /* 0x000fe200078e0021 */
[----:B------:R-:W-:Y:S01]  /*7180*/  SHF.R.S32.HI R32, RZ, 0x18, R32 ;  /* 0x00000018ff207819 */ /* 0x000fe20000011420 */
[-C--:B------:R-:W-:Y:S01]  /*7190*/  IMAD R6, R2, R40.reuse, R6 ;  /* 0x0000002802067224 */ /* 0x080fe200078e0206 */
[----:B------:R-:W-:Y:S01]  /*71a0*/  SHF.R.S32.HI R2, RZ, 0x18, R50 ;  /* 0x00000018ff027819 */ /* 0x000fe20000011432 */
[----:B------:R-:W-:Y:S01]  /*71b0*/  IMAD R7, R0, R40, R7 ;  /* 0x0000002800077224 */ /* 0x000fe200078e0207 */
[----:B------:R-:W-:Y:S01]  /*71c0*/  PRMT R0, R51, 0x8880, RZ ;  /* 0x0000888033007816 */ /* 0x000fe200000000ff */
[----:B------:R-:W-:Y:S01]  /*71d0*/  IMAD R9, R38, R14, RZ ;  /* 0x0000000e26097224 */ /* 0x000fe200078e02ff */
[----:B------:R-:W-:Y:S01]  /*71e0*/  I2IP.S8.S32.SAT R6, R6, R5, RZ ;  /* 0x0000000506067239 */ /* 0x000fe200000014ff */
[-C--:B------:R-:W-:Y:S01]  /*71f0*/  IMAD R8, R31, R40.reuse, R8 ;  /* 0x000000281f087224 */ /* 0x080fe200078e0208 */
[C---:B------:R-:W-:Y:S01]  /*7200*/  SHF.L.U32 R31, R51.reuse, 0x8, RZ ;  /* 0x00000008331f7819 */ /* 0x040fe200000006ff */
[----:B------:R-:W-:Y:S01]  /*7210*/  IMAD R10, R38, R15, RZ ;  /* 0x0000000f260a7224 */ /* 0x000fe200078e02ff */
[----:B------:R-:W-:Y:S01]  /*7220*/  I2IP.S8.S32.SAT R57, R4, R3, R6 ;  /* 0x0000000304397239 */ /* 0x000fe20000001406 */
[-C--:B------:R-:W-:Y:S01]  /*7230*/  IMAD R9, R32, R40.reuse, R9 ;  /* 0x0000002820097224 */ /* 0x080fe200078e0209 */
[----:B------:R-:W-:Y:S01]  /*7240*/  SHF.R.S32.HI R5, RZ, 0x18, R31 ;  /* 0x00000018ff057819 */ /* 0x000fe2000001141f */
[-C--:B------:R-:W-:Y:S01]  /*7250*/  IMAD R10, R2, R40.reuse, R10 ;  /* 0x00000028020a7224 */ /* 0x080fe200078e020a */
[----:B------:R-:W-:Y:S01]  /*7260*/  SHF.L.U32 R2, R51, 0x10, RZ ;  /* 0x0000001033027819 */ /* 0x000fe200000006ff */
[----:B------:R-:W-:Y:S01]  /*7270*/  IMAD R11, R0, R40, R11 ;  /* 0x00000028000b7224 */ /* 0x000fe200078e020b */
[----:B------:R-:W-:Y:S01]  /*7280*/  SHF.R.S32.HI R0, RZ, 0x18, R51 ;  /* 0x00000018ff007819 */ /* 0x000fe20000011433 */
[C---:B------:R-:W-:Y:S01]  /*7290*/  IMAD R15, R38.reuse, R20, RZ ;  /* 0x00000014260f7224 */ /* 0x040fe200078e02ff */
[----:B------:R-:W-:Y:S01]  /*72a0*/  SHF.R.S32.HI R2, RZ, 0x18, R2 ;  /* 0x00000018ff027819 */ /* 0x000fe20000011402 */
[C---:B------:R-:W-:Y:S01]  /*72b0*/  IMAD R14, R38.reuse, R19, RZ ;  /* 0x00000013260e7224 */ /* 0x040fe200078e02ff */
[C---:B----4-:R-:W-:Y:S01]  /*72c0*/  SHF.L.U32 R4, R45.reuse, 0x10, RZ ;  /* 0x000000102d047819 */ /* 0x050fe200000006ff */
[----:B------:R-:W-:Y:S01]  /*72d0*/  IMAD R19, R38, R24, RZ ;  /* 0x0000001826137224 */ /* 0x000fe200078e02ff */
[----:B------:R-:W-:Y:S01]  /*72e0*/  PRMT R3, R45, 0x8880, RZ ;  /* 0x000088802d037816 */ /* 0x000fe200000000ff */
[-C--:B------:R-:W-:Y:S01]  /*72f0*/  IMAD R12, R2, R40.reuse, R12 ;  /* 0x00000028020c7224 */ /* 0x080fe200078e020c */
[----:B------:R-:W-:Y:S01]  /*7300*/  PRMT R2, R44, 0x8880, RZ ;  /* 0x000088802c027816 */ /* 0x000fe200000000ff */
[-C--:B------:R-:W-:Y:S01]  /*7310*/  IMAD R13, R5, R40.reuse, R13 ;  /* 0x00000028050d7224 */ /* 0x080fe200078e020d */
[----:B------:R-:W-:Y:S01]  /*7320*/  SHF.R.S32.HI R4, RZ, 0x18, R4 ;  /* 0x00000018ff047819 */ /* 0x000fe20000011404 */
[----:B------:R-:W-:Y:S01]  /*7330*/  IMAD R14, R0, R40, R14 ;  /* 0x00000028000e7224 */ /* 0x000fe200078e020e */
[----:B------:R-:W-:Y:S01]  /*7340*/  MOV R0, R2 ;  /* 0x0000000200007202 */ /* 0x000fe20000000f00 */
[----:B------:R-:W-:Y:S01]  /*7350*/  IMAD.U32 R5, R44, 0x10000, RZ ;  /* 0x000100002c057824 */ /* 0x000fe200078e00ff */
[----:B------:R-:W-:Y:S01]  /*7360*/  I2IP.S8.S32.SAT R9, R10, R9, RZ ;  /* 0x000000090a097239 */ /* 0x000fe200000014ff */
[----:B------:R-:W-:Y:S01]  /*7370*/  IMAD R20, R38, R25, RZ ;  /* 0x0000001926147224 */ /* 0x000fe200078e02ff */
[----:B------:R-:W-:Y:S01]  /*7380*/  I2IP.S8.S32.SAT R13, R14, R13, RZ ;  /* 0x0000000d0e0d7239 */ /* 0x000fe200000014ff */
[----:B------:R-:W-:Y:S01]  /*7390*/  IMAD R15, R0, R40, R15 ;  /* 0x00000028000f7224 */ /* 0x000fe200078e020f */
[----:B------:R-:W-:Y:S01]  /*73a0*/  SHF.R.S32.HI R2, RZ, 0x18, R5 ;  /* 0x00000018ff027819 */ /* 0x000fe20000011405 */
[----:B------:R-:W-:Y:S01]  /*73b0*/  IMAD R24, R38, R29, RZ ;  /* 0x0000001d26187224 */ /* 0x000fe200078e02ff */
[----:B------:R-:W-:Y:S01]  /*73c0*/  SHF.L.U32 R0, R44, 0x8, RZ ;  /* 0x000000082c007819 */ /* 0x000fe200000006ff */
[----:B------:R-:W-:Y:S01]  /*73d0*/  IMAD R25, R38, R30, RZ ;  /* 0x0000001e26197224 */ /* 0x000fe200078e02ff */
[----:B------:R-:W-:Y:S01]  /*73e0*/  I2IP.S8.S32.SAT R58, R8, R7, R9 ;  /* 0x00000007083a7239 */ /* 0x000fe20000001409 */
[----:B------:R-:W-:Y:S01]  /*73f0*/  IMAD R16, R2, R40, R16 ;  /* 0x0000002802107224 */ /* 0x000fe200078e0210 */
[----:B------:R-:W-:Y:S01]  /*7400*/  SHF.R.S32.HI R0, RZ, 0x18, R0 ;  /* 0x00000018ff007819 */ /* 0x000fe20000011400 */
[----:B------:R-:W-:Y:S01]  /*7410*/  IMAD R29, R38, R34, RZ ;  /* 0x00000022261d7224 */ /* 0x000fe200078e02ff */
[----:B------:R-:W-:Y:S01]  /*7420*/  SHF.R.S32.HI R2, RZ, 0x18, R44 ;  /* 0x00000018ff027819 */ /* 0x000fe2000001142c */
[----:B------:R-:W-:Y:S01]  /*7430*/  IMAD.SHL.U32 R5, R45, 0x100, RZ ;  /* 0x000001002d057824 */ /* 0x000fe200078e00ff */
[----:B------:R-:W-:Y:S01]  /*7440*/  I2IP.S8.S32.SAT R59, R12, R11, R13 ;  /* 0x0000000b0c3b7239 */ /* 0x000fe2000000140d */
[-C--:B------:R-:W-:Y:S02]  /*7450*/  IMAD R17, R0, R40.reuse, R17 ;  /* 0x0000002800117224 */ /* 0x080fe400078e0211 */
[-C--:B------:R-:W-:Y:S01]  /*7460*/  IMAD R18, R2, R40.reuse, R18 ;  /* 0x0000002802127224 */ /* 0x080fe200078e0212 */
[----:B------:R-:W-:Y:S01]  /*7470*/  SHF.R.S32.HI R0, RZ, 0x18, R5 ;  /* 0x00000018ff007819 */ /* 0x000fe20000011405 */
[-C--:B------:R-:W-:Y:S01]  /*7480*/  IMAD R19, R3, R40.reuse, R19 ;  /* 0x0000002803137224 */ /* 0x080fe200078e0213 */
[----:B------:R-:W-:Y:S01]  /*7490*/  SHF.R.S32.HI R2, RZ, 0x18, R45 ;  /* 0x00000018ff027819 */ /* 0x000fe2000001142d */
[-C--:B------:R-:W-:Y:S01]  /*74a0*/  IMAD R20, R4, R40.reuse, R20 ;  /* 0x0000002804147224 */ /* 0x080fe200078e0214 */
[----:B------:R-:W-:Y:S01]  /*74b0*/  SHF.L.U32 R4, R46, 0x10, RZ ;  /* 0x000000102e047819 */ /* 0x000fe200000006ff */
[-C--:B------:R-:W-:Y:S01]  /*74c0*/  IMAD R21, R0, R40.reuse, R21 ;  /* 0x0000002800157224 */ /* 0x080fe200078e0215 */
[C---:B------:R-:W-:Y:S01]  /*74d0*/  PRMT R0, R46.reuse, 0x8880, RZ ;  /* 0x000088802e007816 */ /* 0x040fe200000000ff */
[----:B------:R1:W-:Y:S01]  /*74e0*/  STS.128 [R69+UR44+0x4400], R56 ;  /* 0x0044003845007988 */ /* 0x0003e20008000c2c */
[----:B------:R-:W-:Y:S01]  /*74f0*/  SHF.L.U32 R3, R46, 0x8, RZ ;  /* 0x000000082e037819 */ /* 0x000fe200000006ff */
[-C--:B------:R-:W-:Y:S01]  /*7500*/  IMAD R22, R2, R40.reuse, R22 ;  /* 0x0000002802167224 */ /* 0x080fe200078e0216 */
[----:B------:R-:W-:Y:S01]  /*7510*/  SHF.R.S32.HI R2, RZ, 0x18, R4 ;  /* 0x00000018ff027819 */ /* 0x000fe20000011404 */
[-C--:B------:R-:W-:Y:S01]  /*7520*/  IMAD R23, R0, R40.reuse, R23 ;  /* 0x0000002800177224 */ /* 0x080fe200078e0217 */
[----:B------:R-:W-:Y:S01]  /*7530*/  SHF.R.S32.HI R3, RZ, 0x18, R3 ;  /* 0x00000018ff037819 */ /* 0x000fe20000011403 */
[----:B------:R-:W-:Y:S01]  /*7540*/  IMAD R30, R38, R35, RZ ;  /* 0x00000023261e7224 */ /* 0x000fe200078e02ff */
[----:B------:R-:W-:Y:S01]  /*7550*/  SHF.R.S32.HI R0, RZ, 0x18, R46 ;  /* 0x00000018ff007819 */ /* 0x000fe2000001142e */
[-C--:B------:R-:W-:Y:S01]  /*7560*/  IMAD R24, R2, R40.reuse, R24 ;  /* 0x0000002802187224 */ /* 0x080fe200078e0218 */
[----:B------:R-:W-:Y:S01]  /*7570*/  PRMT R2, R47, 0x8880, RZ ;  /* 0x000088802f027816 */ /* 0x000fe200000000ff */
[-C--:B------:R-:W-:Y:S01]  /*7580*/  IMAD R25, R3, R40.reuse, R25 ;  /* 0x0000002803197224 */ /* 0x080fe200078e0219 */
[C---:B------:R-:W-:Y:S01]  /*7590*/  SHF.L.U32 R3, R47.reuse, 0x10, RZ ;  /* 0x000000102f037819 */ /* 0x040fe200000006ff */
[----:B------:R-:W-:Y:S01]  /*75a0*/  IMAD.SHL.U32 R4, R47, 0x100, RZ ;  /* 0x000001002f047824 */ /* 0x000fe200078e00ff */
[----:B------:R-:W-:Y:S01]  /*75b0*/  SHF.R.S32.HI R5, RZ, 0x18, R47 ;  /* 0x00000018ff057819 */ /* 0x000fe2000001142f */
[-C--:B------:R-:W-:Y:S01]  /*75c0*/  IMAD R26, R0, R40.reuse, R26 ;  /* 0x00000028001a7224 */ /* 0x080fe200078e021a */
[----:B------:R-:W-:Y:S01]  /*75d0*/  SHF.R.S32.HI R3, RZ, 0x18, R3 ;  /* 0x00000018ff037819 */ /* 0x000fe20000011403 */
[-C--:B------:R-:W-:Y:S01]  /*75e0*/  IMAD R27, R2, R40.reuse, R27 ;  /* 0x00000028021b7224 */ /* 0x080fe200078e021b */
[----:B------:R-:W-:Y:S02]  /*75f0*/  SHF.R.S32.HI R4, RZ, 0x18, R4 ;  /* 0x00000018ff047819 */ /* 0x000fe40000011404 */
[----:B------:R-:W-:Y:S01]  /*7600*/  I2IP.S8.S32.SAT R17, R18, R17, RZ ;  /* 0x0000001112117239 */ /* 0x000fe200000014ff */
[-C--:B------:R-:W-:Y:S01]  /*7610*/  IMAD R28, R3, R40.reuse, R28 ;  /* 0x00000028031c7224 */ /* 0x080fe200078e021c */
[----:B------:R-:W-:Y:S01]  /*7620*/  I2IP.S8.S32.SAT R21, R22, R21, RZ ;  /* 0x0000001516157239 */ /* 0x000fe200000014ff */
[-C--:B------:R-:W-:Y:S01]  /*7630*/  IMAD R29, R4, R40.reuse, R29 ;  /* 0x00000028041d7224 */ /* 0x080fe200078e021d */
[----:B------:R-:W-:Y:S01]  /*7640*/  I2IP.S8.S32.SAT R16, R16, R15, R17 ;  /* 0x0000000f10107239 */ /* 0x000fe20000001411 */
[----:B------:R-:W-:Y:S01]  /*7650*/  IMAD R30, R5, R40, R30 ;  /* 0x00000028051e7224 */ /* 0x000fe200078e021e */
[----:B------:R-:W-:Y:S02]  /*7660*/  I2IP.S8.S32.SAT R17, R20, R19, R21 ;  /* 0x0000001314117239 */ /* 0x000fe40000001415 */
[----:B------:R-:W-:Y:S02]  /*7670*/  I2IP.S8.S32.SAT R18, R26, R25, RZ ;  /* 0x000000191a127239 */ /* 0x000fe400000014ff */
[----:B------:R-:W-:Y:S02]  /*7680*/  I2IP.S8.S32.SAT R19, R30, R29, RZ ;  /* 0x0000001d1e137239 */ /* 0x000fe400000014ff */
[----:B------:R-:W-:Y:S02]  /*7690*/  I2IP.S8.S32.SAT R18, R24, R23, R18 ;  /* 0x0000001718127239 */ /* 0x000fe40000001412 */
[----:B------:R-:W-:Y:S02]  /*76a0*/  I2IP.S8.S32.SAT R19, R28, R27, R19 ;  /* 0x0000001b1c137239 */ /* 0x000fe40000001413 */
[----:B------:R-:W-:Y:S02]  /*76b0*/  LEA R0, R82, UR44, 0x3 ;  /* 0x0000002c52007c11 */ /* 0x000fe4000f8e18ff */
[----:B------:R-:W-:Y:S01]  /*76c0*/  @P6 SHF.L.U32 R2, R81, 0x1f, RZ ;  /* 0x0000001f51026819 */ /* 0x000fe200000006ff */
[----:B------:R1:W-:Y:S01]  /*76d0*/  STS.128 [R89+0x4410], R16 ;  /* 0x0044101059007388 */ /* 0x0003e20000000c00 */
[----:B------:R-:W-:Y:S01]  /*76e0*/  @!PT LDS RZ, [RZ] ;  /* 0x00000000fffff984 */ /* 0x000fe20000000800 */
[----:B------:R-:W-:Y:S01]  /*76f0*/  @!PT LDS RZ, [RZ] ;  /* 0x00000000fffff984 */ /* 0x000fe20000000800 */
[----:B------:R-:W-:Y:S01]  /*7700*/  @!PT LDS RZ, [RZ] ;  /* 0x00000000fffff984 */ /* 0x000fe20000000800 */
[----:B------:R-:W-:Y:S01]  /*7710*/  @!PT LDS RZ, [RZ] ;  /* 0x00000000fffff984 */ /* 0x000fe20000000800 */
[----:B------:R2:W-:Y:S07]  /*7720*/  MEMBAR.ALL.CTA ;  /* 0x0000000000007992 */ /* 0x0005ee0000008000 */
[----:B--2---:R-:W2:Y:S02]  /*7730*/  FENCE.VIEW.ASYNC.S ;  /* 0x00000000000073c6 */ /* 0x004ea40000000000 */
[----:B--2---:R-:W-:Y:S06]  /*7740*/  BAR.SYNC.DEFER_BLOCKING 0x1, 0x80 ;  /* 0x0042000000007b1d */ /* 0x004fec0000010000 */
[----:B------:R-:W-:Y:S05]  /*7750*/  @P0 BRA `(.L_x_123) ;  /* 0x0000000000280947 */ /* 0x000fea0003800000 */
[----:B------:R-:W-:Y:S01]  /*7760*/  UIADD3 UR4, UPT, UPT, UR44, 0x4400, URZ ;  /* 0x000044002c047890 */ /* 0x000fe2000fffe0ff */
[----:B------:R-:W-:Y:S05]  /*7770*/  UMOV UR51, UR36 ;  /* 0x0000002400337c82 */ /* 0x000fea0008000000 */
[----:B------:R-:W-:Y:S01]  /*7780*/  MOV R86, UR4 ;  /* 0x0000000400567c02 */ /* 0x000fe20008000f00 */
[----:B------:R-:W-:Y:S03]  /*7790*/  UIADD3 UR4, UP0, UPT, UR62, 0x680, URZ ;  /* 0x000006803e047890 */ /* 0x000fe6000ff1e0ff */
[----:B------:R-:W-:Y:S01]  /*77a0*/  R2UR UR48, R86 ;  /* 0x00000000563072ca */ /* 0x000fe200000e0000 */
[----:B------:R-:W-:Y:S11]  /*77b0*/  UIADD3.X UR5, UPT, UPT, URZ, UR63, URZ, UP0, !UPT ;  /* 0x0000003fff057290 */ /* 0x000ff600087fe4ff */
[----:B------:R-:W-:Y:S01]  /*77c0*/  @!UPT UIADD3 URZ, UPT, UPT, URZ, URZ, URZ ;  /* 0x000000fffffff290 */ /* 0x000fe2000fffe0ff */
[----:B------:R2:W-:Y:S01]  /*77d0*/  UTMASTG.3D [UR48], [UR4] ;  /* 0x00000030040073b5 */ /* 0x0005e20008010000 */
[----:B------:R0:W-:Y:S01]  /*77e0*/  UTMACMDFLUSH ;  /* 0x00000000000079b7 */ /* 0x0001e20000000000 */
[----:B--2---:R-:W-:Y:S04]  /*77f0*/  DEPBAR.LE SB0, 0x1 ;  /* 0x000080400000791a */ /* 0x004fe80000000000 */
.L_x_123:
[----:B------:R-:W-:Y:S05]  /*7800*/  BSYNC.RECONVERGENT B0 ;  /* 0x0000000000007941 */ /* 0x000fea0003800200 */
.L_x_122:
[----:B------:R-:W-:Y:S06]  /*7810*/  BAR.SYNC.DEFER_BLOCKING 0x1, 0x80 ;  /* 0x0042000000007b1d */ /* 0x000fec0000010000 */
[----:B------:R-:W2:Y:S01]  /*7820*/  @P6 SYNCS.PHASECHK.TRANS64.TRYWAIT P0, [R0+URZ+0x140], R2 ;  /* 0x00014002000065a7 */ /* 0x000ea200080011ff */
[----:B------:R-:W-:Y:S01]  /*7830*/  BSSY B1, `(.L_x_124) ;  /* 0x000001f000017945 */ /* 0x000fe20003800000 */
[----:B--2---:R-:W-:Y:S03]  /*7840*/  @P6 SEL R53, RZ, 0x1, !P0 ;  /* 0x00000001ff356807 */ /* 0x004fe60004000000 */
[----:B------:R-:W-:Y:S05]  /*7850*/  @!P6 BRA `(.L_x_125) ;  /* 0x000000000070e947 */ /* 0x000fea0003800000 */
[----:B------:R-:W-:Y:S01]  /*7860*/  ISETP.NE.AND P1, PT, R54, RZ, PT ;  /* 0x000000ff3600720c */ /* 0x000fe20003f25270 */
[----:B------:R-:W-:Y:S01]  /*7870*/  BSSY B0, `(.L_x_126) ;  /* 0x0000008000007945 */ /* 0x000fe20003800000 */
[----:B------:R-:W-:Y:S11]  /*7880*/  ISETP.NE.AND P0, PT, R53, RZ, PT ;  /* 0x000000ff3500720c */ /* 0x000ff60003f05270 */
[----:B------:R-:W-:Y:S04]  /*7890*/  @P1 IMAD R4, R82, 0x1000, R60 ;  /* 0x0000100052041824 */ /* 0x000fe800078e023c */
[----:B------:R-:W-:Y:S01]  /*78a0*/  @P1 IMAD.IADD R3, R55, 0x1, R4 ;  /* 0x0000000137031824 */ /* 0x000fe200078e0204 */
[----:B------:R-:W-:Y:S06]  /*78b0*/  @P0 BRA `(.L_x_127) ;  /* 0x00000000000c0947 */ /* 0x000fec0003800000 */
[----:B------:R-:W-:Y:S04]  /*78c0*/  SHF.L.U32 R2, R81, 0x1f, RZ ;  /* 0x0000001f51027819 */ /* 0x000fe800000006ff */
[----:B------:R-:W2:Y:S02]  /*78d0*/  SYNCS.PHASECHK.TRANS64.TRYWAIT P0, [R0+URZ+0x140], R2 ;  /* 0x00014002000075a7 */ /* 0x000ea400080011ff */
[----:B--2---:R-:W-:Y:S05]  /*78e0*/  @!P0 BRA `(.L_x_128) ;  /* 0x0000003800608947 */ /* 0x004fea0003800000 */
.L_x_127:
[----:B------:R-:W-:Y:S05]  /*78f0*/  BSYNC B0 ;  /* 0x0000000000007941 */ /* 0x000fea0003800000 */
.L_x_126:
[----:B------:R-:W-:Y:S01]  /*7900*/  ISETP.NE.AND P0, PT, R54, RZ, PT ;  /* 0x000000ff3600720c */ /* 0x000fe20003f05270 */
[----:B--2---:R-:W-:Y:S02]  /*7910*/  VIADD R2, R0, 0x160 ;  /* 0x0000016000027836 */ /* 0x004fe40000000000 */
[----:B------:R-:W-:Y:S02]  /*7920*/  IMAD.U32 R0, RZ, RZ, UR45 ;  /* 0x0000002dff007e24 */ /* 0x000fe4000f8e00ff */
[----:B------:R-:W-:Y:S03]  /*7930*/  VIADD R82, R82, 0x1 ;  /* 0x0000000152527836 */ /* 0x000fe60000000000 */
[----:B------:R-:W-:Y:S05]  /*7940*/  PRMT R0, R0, 0x654, R2 ;  /* 0x0000065400007816 */ /* 0x000fea0000000002 */
[----:B------:R2:W3:Y:S04]  /*7950*/  @P0 LDS.128 R48, [R4+0x400] ;  /* 0x0004000004300984 */ /* 0x0004e80000000c00 */
        /* <DEDUP_REMOVED lines=11> */
[----:B--23--:R-:W-:Y:S02]  /*7a10*/  LOP3.LUT R81, R81, R0, RZ, 0x3c, !PT ;  /* 0x0000000051517212 */ /* 0x00cfe400078e3cff */
.L_x_125:
[----:B------:R-:W-:Y:S05]  /*7a20*/  BSYNC B1 ;  /* 0x0000000000017941 */ /* 0x000fea0003800000 */
.L_x_124:
[----:B------:R-:W-:Y:S05]  /*7a30*/  VIADD R0, R39, 0x40 ;  /* 0x0000004027007836 */ /* 0x000fea0000000000 */
[----:B------:R-:W-:Y:S04]  /*7a40*/  SHF.R.U32.HI R0, RZ, 0x15, R0 ;  /* 0x00000015ff007819 */ /* 0x000fe80000011600 */
[----:B------:R-:W-:Y:S11]  /*7a50*/  LOP3.LUT P0, RZ, R0, 0x3, R75, 0x48, !PT ;  /* 0x0000000300ff7812 */ /* 0x000ff6000780484b */
[----:B------:R-:W-:Y:S02]  /*7a60*/  @!UPT UIADD3 URZ, UPT, UPT, URZ, URZ, URZ ;  /* 0x000000fffffff290 */ /* 0x000fe4000fffe0ff */
[----:B------:R-:W-:Y:S05]  /*7a70*/  @!P0 BRA `(.L_x_129) ;  /* 0x0000000000408947 */ /* 0x000fea0003800000 */
[----:B------:R-:W2:Y:S01]  /*7a80*/  LDCU.64 UR8, c[0x4][0x78] ;  /* 0x01000f00ff0877ac */ /* 0x000ea20008000a00 */
[----:B------:R-:W-:Y:S01]  /*7a90*/  MOV R3, 0x0 ;  /* 0x0000000000037802 */ /* 0x000fe20000000f00 */
[----:B------:R-:W-:Y:S02]  /*7aa0*/  HFMA2 R12, -RZ, RZ, 0, 5.9604644775390625e-08 ;  /* 0x00000001ff0c7431 */ /* 0x000fe400000001ff */
[----:B------:R-:W-:Y:S02]  /*7ab0*/  IMAD.MOV.U32 R8, RZ, RZ, 0x192 ;  /* 0x00000192ff087424 */ /* 0x000fe400078e00ff */
[----:B------:R-:W-:Y:S01]  /*7ac0*/  IMAD.MOV.U32 R13, RZ, RZ, RZ ;  /* 0x000000ffff0d7224 */ /* 0x000fe200078e00ff */
[----:B------:R-:W3:Y:S01]  /*7ad0*/  LDCU.64 UR6, c[0x4][0x80] ;  /* 0x01001000ff0677ac */ /* 0x000ee20008000a00 */
[----:B------:R-:W1:Y:S01]  /*7ae0*/  LDC.64 R2, c[0x4][R3] ;  /* 0x0100000003027b82 */ /* 0x000e620000000a00 */
[----:B------:R-:W5:Y:S01]  /*7af0*/  LDCU.64 UR4, c[0x4][0x18] ;  /* 0x01000300ff0477ac */ /* 0x000f620008000a00 */
[----:B--2---:R-:W-:Y:S01]  /*7b00*/  MOV R5, UR9 ;  /* 0x0000000900057c02 */ /* 0x004fe20008000f00 */
[----:B------:R-:W-:Y:S01]  /*7b10*/  IMAD.U32 R4, RZ, RZ, UR8 ;  /* 0x00000008ff047e24 */ /* 0x000fe2000f8e00ff */
[----:B---3--:R-:W-:Y:S01]  /*7b20*/  MOV R7, UR7 ;  /* 0x0000000700077c02 */ /* 0x008fe20008000f00 */
[----:B------:R-:W-:Y:S01]  /*7b30*/  IMAD.U32 R6, RZ, RZ, UR6 ;  /* 0x00000006ff067e24 */ /* 0x000fe2000f8e00ff */
[----:B-----5:R-:W-:Y:S01]  /*7b40*/  MOV R11, UR5 ;  /* 0x00000005000b7c02 */ /* 0x020fe20008000f00 */
[----:B------:R-:W-:Y:S02]  /*7b50*/  IMAD.U32 R10, RZ, RZ, UR4 ;  /* 0x00000004ff0a7e24 */ /* 0x000fe4000f8e00ff */
[----:B------:R-:W-:Y:S07]  /*7b60*/  LEPC R20, `(.L_x_129) ;  /* 0x000000001014794e */ /* 0x000fee0000000000 */
[----:B-1--4-:R-:W-:Y:S05]  /*7b70*/  CALL.ABS.NOINC R2 ;  /* 0x0000000002007343 */ /* 0x012fea0003c00000 */
.L_x_129:
[C---:B------:R-:W-:Y:S01]  /*7b80*/  SHF.L.U32 R2, R48.reuse, 0x10, RZ ;  /* 0x0000001030027819 */ /* 0x040fe200000006ff */
[----:B------:R-:W-:Y:S05]  /*7b90*/  WARPSYNC.ALL ;  /* 0x0000000000007948 */ /* 0x000fea0003800000 */
[----:B------:R-:W-:Y:S01]  /*7ba0*/  R2UR UR4, R39 ;  /* 0x00000000270472ca */ /* 0x000fe200000e0000 */
[----:B------:R-:W-:Y:S01]  /*7bb0*/  BSSY.RECONVERGENT B0, `(.L_x_130) ;  /* 0x0000099000007945 */ /* 0x000fe20003800200 */
[C---:B------:R-:W-:Y:S02]  /*7bc0*/  PRMT R3, R48.reuse, 0x8880, RZ ;  /* 0x0000888030037816 */ /* 0x040fe400000000ff */
[----:B------:R-:W-:Y:S02]  /*7bd0*/  SHF.L.U32 R41, R48, 0x8, RZ ;  /* 0x0000000830297819 */ /* 0x000fe400000006ff */
[C---:B------:R-:W-:Y:S02]  /*7be0*/  SHF.L.U32 R42, R49.reuse, 0x10, RZ ;  /* 0x00000010312a7819 */ /* 0x040fe400000006ff */
[----:B------:R-:W-:Y:S02]  /*7bf0*/  SHF.L.U32 R43, R49, 0x8, RZ ;  /* 0x00000008312b7819 */ /* 0x000fe400000006ff */
[----:B------:R-:W-:Y:S02]  /*7c00*/  SHF.R.S32.HI R42, RZ, 0x18, R42 ;  /* 0x00000018ff2a7819 */ /* 0x000fe4000001142a */
[----:B------:R-:W-:Y:S01]  /*7c10*/  SHF.R.S32.HI R43, RZ, 0x18, R43 ;  /* 0x00000018ff2b7819 */ /* 0x000fe2000001142b */
[----:B-1----:R-:W-:Y:S01]  /*7c20*/  LDTM.16dp32bit_t0_t15.x32 R4, tmem[UR4+0x40] ;  /* 0x00004004000479ee */ /* 0x002fe20008a80000 */
[----:B------:R-:W1:Y:S01]  /*7c30*/  LDTM.16dp32bit_t16_t31.x32 R4, tmem[UR4+0x60] ;  /* 0x00006004000479ee */ /* 0x000e620008aa0000 */
[----:B------:R-:W-:Y:S02]  /*7c40*/  ISETP.NE.AND P0, PT, R87, RZ, PT ;  /* 0x000000ff5700720c */ /* 0x000fe40003f05270 */
        /* <DEDUP_REMOVED lines=16> */
[----:B------:R-:W-:Y:S01]  /*7d50*/  IMAD R5, R38, R9, RZ ;  /* 0x0000000926057224 */ /* 0x000fe200078e02ff */
[----:B------:R-:W-:Y:S01]  /*7d60*/  PRMT R7, R50, 0x8880, RZ ;  /* 0x0000888032077816 */ /* 0x000fe200000000ff */
[----:B------:R-:W-:Y:S01]  /*7d70*/  IMAD R12, R38, R16, RZ ;  /* 0x00000010260c7224 */ /* 0x000fe200078e02ff */
[----:B------:R-:W-:Y:S01]  /*7d80*/  I2IP.S8.S32.SAT R56, R2, R0, R56 ;  /* 0x0000000002387239 */ /* 0x000fe20000001438 */
[C---:B------:R-:W-:Y:S01]  /*7d90*/  IMAD R9, R38.reuse, R13, RZ ;  /* 0x0000000d26097224 */ /* 0x040fe200078e02ff */
[----:B------:R-:W-:Y:S01]  /*7da0*/  SHF.R.S32.HI R3, RZ, 0x18, R49 ;  /* 0x00000018ff037819 */ /* 0x000fe20000011431 */
[----:B------:R-:W-:Y:S01]  /*7db0*/  IMAD R16, R38, R20, RZ ;  /* 0x0000001426107224 */ /* 0x000fe200078e02ff */
[----:B----4-:R-:W-:Y:S01]  /*7dc0*/  SHF.L.U32 R0, R44, 0x10, RZ ;  /* 0x000000102c007819 */ /* 0x010fe200000006ff */
[----:B------:R-:W-:Y:S01]  /*7dd0*/  IMAD R13, R38, R17, RZ ;  /* 0x00000011260d7224 */ /* 0x000fe200078e02ff */
[----:B------:R-:W-:Y:S01]  /*7de0*/  SHF.L.U32 R2, R44, 0x8, RZ ;  /* 0x000000082c027819 */ /* 0x000fe200000006ff */
[C---:B------:R-:W-:Y:S01]  /*7df0*/  IMAD R20, R38.reuse, R24, RZ ;  /* 0x0000001826147224 */ /* 0x040fe200078e02ff */
[----:B------:R-:W-:Y:S01]  /*7e00*/  SHF.R.S32.HI R0, RZ, 0x18, R0 ;  /* 0x00000018ff007819 */ /* 0x000fe20000011400 */
[C---:B------:R-:W-:Y:S01]  /*7e10*/  IMAD R17, R38.reuse, R21, RZ ;  /* 0x0000001526117224 */ /* 0x040fe200078e02ff */
[----:B------:R-:W-:Y:S01]  /*7e20*/  SHF.R.S32.HI R2, RZ, 0x18, R2 ;  /* 0x00000018ff027819 */ /* 0x000fe20000011402 */
[C---:B------:R-:W-:Y:S02]  /*7e30*/  IMAD R24, R38.reuse, R28, RZ ;  /* 0x0000001c26187224 */ /* 0x040fe400078e02ff */
[C---:B------:R-:W-:Y:S02]  /*7e40*/  IMAD R6, R38.reuse, R10, RZ ;  /* 0x0000000a26067224 */ /* 0x040fe400078e02ff */
[C---:B------:R-:W-:Y:S02]  /*7e50*/  IMAD R21, R38.reuse, R25, RZ ;  /* 0x0000001926157224 */ /* 0x040fe400078e02ff */
[----:B------:R-:W-:Y:S01]  /*7e60*/  IMAD R28, R38, R32, RZ ;  /* 0x00000020261c7224 */ /* 0x000fe200078e02ff */
[----:B------:R-:W-:Y:S01]  /*7e70*/  SHF.L.U32 R32, R50, 0x10, RZ ;  /* 0x0000001032207819 */ /* 0x000fe200000006ff */
[-C--:B------:R-:W-:Y:S02]  /*7e80*/  IMAD R4, R41, R40.reuse, R4 ;  /* 0x0000002829047224 */ /* 0x080fe400078e0204 */
[----:B------:R-:W-:Y:S01]  /*7e90*/  IMAD R25, R38, R29, RZ ;  /* 0x0000001d26197224 */ /* 0x000fe200078e02ff */
[----:B------:R-:W-:Y:S01]  /*7ea0*/  SHF.R.S32.HI R32, RZ, 0x18, R32 ;  /* 0x00000018ff207819 */ /* 0x000fe20000011420 */
[----:B------:R-:W-:Y:S02]  /*7eb0*/  IMAD R5, R42, R40, R5 ;  /* 0x000000282a057224 */ /* 0x000fe400078e0205 */
[----:B------:R-:W-:Y:S01]  /*7ec0*/  IMAD R29, R38, R33, RZ ;  /* 0x00000021261d7224 */ /* 0x000fe200078e02ff */
[----:B------:R-:W-:Y:S01]  /*7ed0*/  SHF.L.U32 R33, R50, 0x8, RZ ;  /* 0x0000000832217819 */ /* 0x000fe200000006ff */
[C---:B------:R-:W-:Y:S02]  /*7ee0*/  IMAD R11, R38.reuse, R11, RZ ;  /* 0x0000000b260b7224 */ /* 0x040fe400078e02ff */
[C---:B------:R-:W-:Y:S01]  /*7ef0*/  IMAD R10, R38.reuse, R14, RZ ;  /* 0x0000000e260a7224 */ /* 0x040fe200078e02ff */
[----:B------:R-:W-:Y:S01]  /*7f00*/  SHF.R.S32.HI R33, RZ, 0x18, R33 ;  /* 0x00000018ff217819 */ /* 0x000fe20000011421 */
[----:B------:R-:W-:Y:S02]  /*7f10*/  IMAD R6, R43, R40, R6 ;  /* 0x000000282b067224 */ /* 0x000fe400078e0206 */
[C---:B------:R-:W-:Y:S02]  /*7f20*/  IMAD R14, R38.reuse, R18, RZ ;  /* 0x00000012260e7224 */ /* 0x040fe400078e02ff */
[C---:B------:R-:W-:Y:S02]  /*7f30*/  IMAD R18, R38.reuse, R22, RZ ;  /* 0x0000001626127224 */ /* 0x040fe400078e02ff */
[----:B------:R-:W-:Y:S01]  /*7f40*/  IMAD R11, R3, R40, R11 ;  /* 0x00000028030b7224 */ /* 0x000fe200078e020b */
[----:B------:R-:W-:Y:S01]  /*7f50*/  PRMT R3, R51, 0x8880, RZ ;  /* 0x0000888033037816 */ /* 0x000fe200000000ff */
[C---:B------:R-:W-:Y:S02]  /*7f60*/  IMAD R22, R38.reuse, R26, RZ ;  /* 0x0000001a26167224 */ /* 0x040fe400078e02ff */
[C---:B------:R-:W-:Y:S01]  /*7f70*/  IMAD R26, R38.reuse, R30, RZ ;  /* 0x0000001e261a7224 */ /* 0x040fe200078e02ff */
[----:B------:R-:W-:Y:S01]  /*7f80*/  I2IP.S8.S32.SAT R11, R11, R6, RZ ;  /* 0x000000060b0b7239 */ /* 0x000fe200000014ff */
[----:B------:R-:W-:Y:S01]  /*7f90*/  IMAD R8, R7, R40, R8 ;  /* 0x0000002807087224 */ /* 0x000fe200078e0208 */
[----:B------:R-:W-:Y:S01]  /*7fa0*/  SHF.L.U32 R6, R51, 0x10, RZ ;  /* 0x0000001033067819 */ /* 0x000fe200000006ff */
[----:B------:R-:W-:Y:S01]  /*7fb0*/  IMAD R30, R38, R34, RZ ;  /* 0x00000022261e7224 */ /* 0x000fe200078e02ff */
[----:B------:R-:W-:Y:S01]  /*7fc0*/  SHF.R.S32.HI R34, RZ, 0x18, R50 ;  /* 0x00000018ff227819 */ /* 0x000fe20000011432 */
[----:B------:R-:W-:Y:S01]  /*7fd0*/  IMAD R9, R32, R40, R9 ;  /* 0x0000002820097224 */ /* 0x000fe200078e0209 */
[----:B------:R-:W-:Y:S01]  /*7fe0*/  SHF.R.S32.HI R6, RZ, 0x18, R6 ;  /* 0x00000018ff067819 */ /* 0x000fe20000011406 */
[----:B------:R-:W-:Y:S01]  /*7ff0*/  IMAD R15, R38, R15, RZ ;  /* 0x0000000f260f7224 */ /* 0x000fe200078e02ff */
[----:B------:R-:W-:Y:S01]  /*8000*/  I2IP.S8.S32.SAT R57, R5, R4, R11 ;  /* 0x0000000405397239 */ /* 0x000fe2000000140b */
[-C--:B------:R-:W-:Y:S01]  /*8010*/  IMAD R10, R33, R40.reuse, R10 ;  /* 0x00000028210a7224 */ /* 0x080fe200078e020a */
[----:B------:R-:W-:Y:S01]  /*8020*/  SHF.L.U32 R5, R45, 0x10, RZ ;  /* 0x000000102d057819 */ /* 0x000fe200000006ff */
[----:B------:R-:W-:Y:S01]  /*8030*/  IMAD.SHL.U32 R7, R51, 0x100, RZ ;  /* 0x0000010033077824 */ /* 0x000fe200078e00ff */
[----:B------:R-:W-:Y:S01]  /*8040*/  PRMT R4, R45, 0x8880, RZ ;  /* 0x000088802d047816 */ /* 0x000fe200000000ff */
[-C--:B------:R-:W-:Y:S01]  /*8050*/  IMAD R15, R34, R40.reuse, R15 ;  /* 0x00000028220f7224 */ /* 0x080fe200078e020f */
[----:B------:R-:W-:Y:S01]  /*8060*/  SHF.R.S32.HI R5, RZ, 0x18, R5 ;  /* 0x00000018ff057819 */ /* 0x000fe20000011405 */
[-C--:B------:R-:W-:Y:S01]  /*8070*/  IMAD R12, R3, R40.reuse, R12 ;  /* 0x00000028030c7224 */ /* 0x080fe200078e020c */
[----:B------:R-:W-:Y:S01]  /*8080*/  SHF.R.S32.HI R7, RZ, 0x18, R7 ;  /* 0x00000018ff077819 */ /* 0x000fe20000011407 */
[----:B------:R-:W-:Y:S01]  /*8090*/  IMAD R13, R6, R40, R13 ;  /* 0x00000028060d7224 */ /* 0x000fe200078e020d */
[----:B------:R-:W-:Y:S01]  /*80a0*/  I2IP.S8.S32.SAT R15, R15, R10, RZ ;  /* 0x0000000a0f0f7239 */ /* 0x000fe200000014ff */
[----:B------:R-:W-:Y:S01]  /*80b0*/  IMAD R19, R38, R19, RZ ;  /* 0x0000001326137224 */ /* 0x000fe200078e02ff */
[----:B------:R-:W-:Y:S01]  /*80c0*/  SHF.R.S32.HI R10, RZ, 0x18, R51 ;  /* 0x00000018ff0a7819 */ /* 0x000fe20000011433 */
[----:B------:R-:W-:Y:S01]  /*80d0*/  IMAD R14, R7, R40, R14 ;  /* 0x00000028070e7224 */ /* 0x000fe200078e020e */
[----:B------:R-:W-:Y:S01]  /*80e0*/  PRMT R3, R44, 0x8880, RZ ;  /* 0x000088802c037816 */ /* 0x000fe200000000ff */
[----:B------:R-:W-:Y:S01]  /*80f0*/  IMAD R23, R38, R23, RZ ;  /* 0x0000001726177224 */ /* 0x000fe200078e02ff */
[----:B------:R-:W-:Y:S01]  /*8100*/  I2IP.S8.S32.SAT R58, R9, R8, R15 ;  /* 0x00000008093a7239 */ /* 0x000fe2000000140f */
[-C--:B------:R-:W-:Y:S02]  /*8110*/  IMAD R19, R10, R40.reuse, R19 ;  /* 0x000000280a137224 */ /* 0x080fe400078e0213 */
[-C--:B------:R-:W-:Y:S01]  /*8120*/  IMAD R16, R3, R40.reuse, R16 ;  /* 0x0000002803107224 */ /* 0x080fe200078e0210 */
[----:B------:R-:W-:Y:S01]  /*8130*/  SHF.R.S32.HI R3, RZ, 0x18, R44 ;  /* 0x00000018ff037819 */ /* 0x000fe2000001142c */
[----:B------:R-:W-:Y:S01]  /*8140*/  IMAD R17, R0, R40, R17 ;  /* 0x0000002800117224 */ /* 0x000fe200078e0211 */
[----:B------:R-:W-:Y:S01]  /*8150*/  I2IP.S8.S32.SAT R14, R19, R14, RZ ;  /* 0x0000000e130e7239 */ /* 0x000fe200000014ff */
[----:B------:R-:W-:Y:S02]  /*8160*/  IMAD.SHL.U32 R0, R45, 0x100, RZ ;  /* 0x000001002d007824 */ /* 0x000fe400078e00ff */
[-C--:B------:R-:W-:Y:S01]  /*8170*/  IMAD R18, R2, R40.reuse, R18 ;  /* 0x0000002802127224 */ /* 0x080fe200078e0212 */
[----:B------:R-:W-:Y:S01]  /*8180*/  SHF.R.S32.HI R2, RZ, 0x18, R45 ;  /* 0x00000018ff027819 */ /* 0x000fe2000001142d */
[-C--:B------:R-:W-:Y:S01]  /*8190*/  IMAD R23, R3, R40.reuse, R23 ;  /* 0x0000002803177224 */ /* 0x080fe200078e0217 */
[----:B------:R-:W-:Y:S01]  /*81a0*/  SHF.R.S32.HI R0, RZ, 0x18, R0 ;  /* 0x00000018ff007819 */ /* 0x000fe20000011400 */
[-C--:B------:R-:W-:Y:S01]  /*81b0*/  IMAD R20, R4, R40.reuse, R20 ;  /* 0x0000002804147224 */ /* 0x080fe200078e0214 */
[C---:B------:R-:W-:Y:S01]  /*81c0*/  SHF.L.U32 R4, R46.reuse, 0x10, RZ ;  /* 0x000000102e047819 */ /* 0x040fe200000006ff */
[-C--:B------:R-:W-:Y:S01]  /*81d0*/  IMAD R21, R5, R40.reuse, R21 ;  /* 0x0000002805157224 */ /* 0x080fe200078e0215 */
[----:B------:R-:W-:Y:S01]  /*81e0*/  PRMT R3, R46, 0x8880, RZ ;  /* 0x000088802e037816 */ /* 0x000fe200000000ff */
[----:B------:R-:W-:Y:S01]  /*81f0*/  IMAD R27, R38, R27, RZ ;  /* 0x0000001b261b7224 */ /* 0x000fe200078e02ff */
[----:B------:R-:W-:Y:S01]  /*8200*/  SHF.L.U32 R5, R46, 0x8, RZ ;  /* 0x000000082e057819 */ /* 0x000fe200000006ff */
[-C--:B------:R-:W-:Y:S01]  /*8210*/  IMAD R22, R0, R40.reuse, R22 ;  /* 0x0000002800167224 */ /* 0x080fe200078e0216 */
[----:B------:R-:W-:Y:S01]  /*8220*/  SHF.R.S32.HI R4, RZ, 0x18, R4 ;  /* 0x00000018ff047819 */ /* 0x000fe20000011404 */
[-C--:B------:R-:W-:Y:S01]  /*8230*/  IMAD R27, R2, R40.reuse, R27 ;  /* 0x00000028021b7224 */ /* 0x080fe200078e021b */
[----:B------:R-:W-:Y:S01]  /*8240*/  SHF.R.S32.HI R5, RZ, 0x18, R5 ;  /* 0x00000018ff057819 */ /* 0x000fe20000011405 */
[-C--:B------:R-:W-:Y:S01]  /*8250*/  IMAD R24, R3, R40.reuse, R24 ;  /* 0x0000002803187224 */ /* 0x080fe200078e0218 */
[C---:B------:R-:W-:Y:S01]  /*8260*/  SHF.L.U32 R3, R47.reuse, 0x10, RZ ;  /* 0x000000102f037819 */ /* 0x040fe200000006ff */
[-C--:B------:R-:W-:Y:S01]  /*8270*/  IMAD R25, R4, R40.reuse, R25 ;  /* 0x0000002804197224 */ /* 0x080fe200078e0219 */
[----:B------:R-:W-:Y:S01]  /*8280*/  SHF.R.S32.HI R0, RZ, 0x18, R46 ;  /* 0x00000018ff007819 */ /* 0x000fe2000001142e */
[----:B------:R-:W-:Y:S01]  /*8290*/  IMAD R31, R38, R31, RZ ;  /* 0x0000001f261f7224 */ /* 0x000fe200078e02ff */
[----:B------:R-:W-:Y:S01]  /*82a0*/  PRMT R2, R47, 0x8880, RZ ;  /* 0x000088802f027816 */ /* 0x000fe200000000ff */
[-C--:B------:R-:W-:Y:S01]  /*82b0*/  IMAD R26, R5, R40.reuse, R26 ;  /* 0x00000028051a7224 */ /* 0x080fe200078e021a */
[----:B------:R-:W-:Y:S01]  /*82c0*/  SHF.L.U32 R4, R47, 0x8, RZ ;  /* 0x000000082f047819 */ /* 0x000fe200000006ff */
[-C--:B------:R-:W-:Y:S01]  /*82d0*/  IMAD R31, R0, R40.reuse, R31 ;  /* 0x00000028001f7224 */ /* 0x080fe200078e021f */
[----:B------:R-:W-:Y:S01]  /*82e0*/  SHF.R.S32.HI R3, RZ, 0x18, R3 ;  /* 0x00000018ff037819 */ /* 0x000fe20000011403 */
[-C--:B------:R-:W-:Y:S01]  /*82f0*/  IMAD R28, R2, R40.reuse, R28 ;  /* 0x00000028021c7224 */ /* 0x080fe200078e021c */
[----:B------:R-:W-:Y:S01]  /*8300*/  SHF.R.S32.HI R4, RZ, 0x18, R4 ;  /* 0x00000018ff047819 */ /* 0x000fe20000011404 */
[----:B------:R-:W-:Y:S01]  /*8310*/  IMAD R35, R38, R35, RZ ;  /* 0x0000002326237224 */ /* 0x000fe200078e02ff */
[----:B------:R-:W-:Y:S01]  /*8320*/  SHF.R.S32.HI R5, RZ, 0x18, R47 ;  /* 0x00000018ff057819 */ /* 0x000fe2000001142f */
[----:B------:R-:W-:Y:S01]  /*8330*/  IMAD R29, R3, R40, R29 ;  /* 0x00000028031d7224 */ /* 0x000fe200078e021d */
[----:B------:R-:W-:Y:S01]  /*8340*/  I2IP.S8.S32.SAT R59, R13, R12, R14 ;  /* 0x0000000c0d3b7239 */ /* 0x000fe2000000140e */
[----:B------:R-:W-:Y:S01]  /*8350*/  IMAD R30, R4, R40, R30 ;  /* 0x00000028041e7224 */ /* 0x000fe200078e021e */
[----:B------:R-:W-:Y:S01]  /*8360*/  I2IP.S8.S32.SAT R18, R23, R18, RZ ;  /* 0x0000001217127239 */ /* 0x000fe200000014ff */
[----:B------:R-:W-:Y:S01]  /*8370*/  IMAD R35, R5, R40, R35 ;  /* 0x0000002805237224 */ /* 0x000fe200078e0223 */
[----:B------:R-:W-:Y:S01]  /*8380*/  I2IP.S8.S32.SAT R22, R27, R22, RZ ;  /* 0x000000161b167239 */ /* 0x000fe200000014ff */
[----:B------:R1:W-:Y:S01]  /*8390*/  STS.128 [R69+UR44+0x5400], R56 ;  /* 0x0054003845007988 */ /* 0x0003e20008000c2c */
[----:B------:R-:W-:Y:S02]  /*83a0*/  I2IP.S8.S32.SAT R26, R31, R26, RZ ;  /* 0x0000001a1f1a7239 */ /* 0x000fe400000014ff */
[----:B------:R-:W-:Y:S02]  /*83b0*/  I2IP.S8.S32.SAT R19, R35, R30, RZ ;  /* 0x0000001e23137239 */ /* 0x000fe400000014ff */
[----:B------:R-:W-:Y:S02]  /*83c0*/  I2IP.S8.S32.SAT R16, R17, R16, R18 ;  /* 0x0000001011107239 */ /* 0x000fe40000001412 */
[----:B------:R-:W-:Y:S02]  /*83d0*/  I2IP.S8.S32.SAT R17, R21, R20, R22 ;  /* 0x0000001415117239 */ /* 0x000fe40000001416 */
        /* <DEDUP_REMOVED lines=13> */
[----:B------:R-:W-:Y:S02]  /*84b0*/  UIADD3 UR4, UP0, UPT, UR62, 0x680, URZ ;  /* 0x000006803e047890 */ /* 0x000fe4000ff1e0ff */
[----:B------:R-:W-:Y:S02]  /*84c0*/  UIADD3 UR9, UPT, UPT, UR49, 0x40, URZ ;  /* 0x0000004031097890 */ /* 0x000fe4000fffe0ff */
[----:B------:R-:W-:Y:S02]  /*84d0*/  UIADD3 UR8, UPT, UPT, UR44, 0x5400, URZ ;  /* 0x000054002c087890 */ /* 0x000fe4000fffe0ff */
[----:B------:R-:W-:Y:S01]  /*84e0*/  UIADD3.X UR5, UPT, UPT, URZ, UR63, URZ, UP0, !UPT ;  /* 0x0000003fff057290 */ /* 0x000fe200087fe4ff */
[----:B------:R-:W-:Y:S01]  /*84f0*/  UMOV UR10, UR50 ;  /* 0x00000032000a7c82 */ /* 0x000fe20008000000 */
[----:B------:R-:W-:Y:S07]  /*8500*/  UMOV UR11, UR36 ;  /* 0x00000024000b7c82 */ /* 0x000fee0008000000 */
[----:B------:R2:W-:Y:S01]  /*8510*/  UTMASTG.3D [UR8], [UR4] ;  /* 0x00000008040073b5 */ /* 0x0005e20008010000 */
[----:B------:R0:W-:Y:S01]  /*8520*/  UTMACMDFLUSH ;  /* 0x00000000000079b7 */ /* 0x0001e20000000000 */
[----:B--2---:R-:W-:Y:S04]  /*8530*/  DEPBAR.LE SB0, 0x1 ;  /* 0x000080400000791a */ /* 0x004fe80000000000 */
.L_x_131:
[----:B------:R-:W-:Y:S05]  /*8540*/  BSYNC.RECONVERGENT B0 ;  /* 0x0000000000007941 */ /* 0x000fea0003800200 */
.L_x_130:
        /* <DEDUP_REMOVED lines=14> */
.L_x_135:
[----:B------:R-:W-:Y:S05]  /*8630*/  BSYNC B0 ;  /* 0x0000000000007941 */ /* 0x000fea0003800000 */
.L_x_134:
[----:B------:R-:W-:Y:S01]  /*8640*/  ISETP.NE.AND P0, PT, R54, RZ, PT ;  /* 0x000000ff3600720c */ /* 0x000fe20003f05270 */
[----:B------:R-:W-:Y:S11]  /*8650*/  VIADD R82, R82, 0x1 ;  /* 0x0000000152527836 */ /* 0x000ff60000000000 */
[----:B------:R-:W-:Y:S01]  /*8660*/  @!UPT UIADD3 URZ, UPT, UPT, URZ, URZ, URZ ;  /* 0x000000fffffff290 */ /* 0x000fe2000fffe0ff */
[----:B------:R3:W4:Y:S04]  /*8670*/  @P0 LDS.128 R44, [R2+0x410] ;  /* 0x00041000022c0984 */ /* 0x0007280000000c00 */
[----:B------:R1:W1:Y:S01]  /*8680*/  @P0 LDS.128 R48, [R3+0x400] ;  /* 0x0004000003300984 */ /* 0x0002620000000c00 */
        /* <DEDUP_REMOVED lines=8> */
[----:B---3--:R-:W-:Y:S02]  /*8710*/  VIADD R2, R0, 0x160 ;  /* 0x0000016000027836 */ /* 0x008fe40000000000 */
[----:B--2---:R-:W-:Y:S05]  /*8720*/  IMAD.U32 R0, RZ, RZ, UR45 ;  /* 0x0000002dff007e24 */ /* 0x004fea000f8e00ff */
[----:B------:R-:W-:Y:S04]  /*8730*/  PRMT R0, R0, 0x654, R2 ;  /* 0x0000065400007816 */ /* 0x000fe80000000002 */
[----:B-----5:R2:W-:Y:S02]  /*8740*/  SYNCS.ARRIVE.TRANS64.RED.A1T0 RZ, [R0+URZ], RZ ;  /* 0x000000ff00ff79a7 */ /* 0x0205e400081004ff */
[----:B--2---:R-:W-:Y:S04]  /*8750*/  SEL R0, RZ, 0x1, P0 ;  /* 0x00000001ff007807 */ /* 0x004fe80000000000 */
[----:B-1--4-:R-:W-:Y:S02]  /*8760*/  LOP3.LUT R81, R81, R0, RZ, 0x3c, !PT ;  /* 0x0000000051517212 */ /* 0x012fe400078e3cff */
.L_x_133:
[----:B------:R-:W-:Y:S05]  /*8770*/  BSYNC B1 ;  /* 0x0000000000017941 */ /* 0x000fea0003800000 */
.L_x_132:
        /* <DEDUP_REMOVED lines=21> */
.L_x_137:
        /* <DEDUP_REMOVED lines=36> */
[----:B------:R-:W-:Y:S01]  /*8b10*/  SHF.L.U32 R0, R44, 0x10, RZ ;  /* 0x000000102c007819 */ /* 0x000fe200000006ff */
        /* <DEDUP_REMOVED lines=110> */
[----:B------:R-:W-:Y:S02]  /*9200*/  UIADD3 UR4, UPT, UPT, UR44, 0x4400, URZ ;  /* 0x000044002c047890 */ /* 0x000fe4000fffe0ff */
[----:B------:R-:W-:Y:S01]  /*9210*/  UIADD3 UR9, UPT, UPT, UR49, 0x80, URZ ;  /* 0x0000008031097890 */ /* 0x000fe2000fffe0ff */
[----:B------:R-:W-:Y:S01]  /*9220*/  UMOV UR10, UR50 ;  /* 0x00000032000a7c82 */ /* 0x000fe20008000000 */
[----:B------:R-:W-:Y:S02]  /*9230*/  UMOV UR11, UR36 ;  /* 0x00000024000b7c82 */ /* 0x000fe40008000000 */
        /* <DEDUP_REMOVED lines=8> */
.L_x_139:
[----:B------:R-:W-:Y:S05]  /*92c0*/  BSYNC.RECONVERGENT B0 ;  /* 0x0000000000007941 */ /* 0x000fea0003800200 */
.L_x_138:
        /* <DEDUP_REMOVED lines=14> */
.L_x_143:
[----:B------:R-:W-:Y:S05]  /*93b0*/  BSYNC B0 ;  /* 0x0000000000007941 */ /* 0x000fea0003800000 */
.L_x_142:
        /* <DEDUP_REMOVED lines=18> */
.L_x_141:
[----:B------:R-:W-:Y:S05]  /*94e0*/  BSYNC B1 ;  /* 0x0000000000017941 */ /* 0x000fea0003800000 */
.L_x_140:
        /* <DEDUP_REMOVED lines=21> */
.L_x_145:
[----:B------:R-:W-:Y:S01]  /*9640*/  ISETP.NE.AND P0, PT, R87, RZ, PT ;  /* 0x000000ff5700720c */ /* 0x000fe20003f05270 */
[----:B------:R-:W-:Y:S05]  /*9650*/  WARPSYNC.ALL ;  /* 0x0000000000007948 */ /* 0x000fea0003800000 */
[----:B------:R-:W-:Y:S01]  /*9660*/  IMAD.SHL.U32 R66, R49, 0x100, RZ ;  /* 0x0000010031427824 */ /* 0x000fe200078e00ff */
[----:B------:R-:W-:Y:S01]  /*9670*/  R2UR UR4, R39 ;  /* 0x00000000270472ca */ /* 0x000fe200000e0000 */
[----:B------:R-:W-:Y:S01]  /*9680*/  IMAD.SHL.U32 R60, R51, 0x100, RZ ;  /* 0x00000100333c7824 */ /* 0x000fe200078e00ff */
[C---:B------:R-:W-:Y:S01]  /*9690*/  SHF.L.U32 R2, R48.reuse, 0x10, RZ ;  /* 0x0000001030027819 */ /* 0x040fe200000006ff */
[----:B----4-:R-:W-:Y:S01]  /*96a0*/  IMAD.SHL.U32 R54, R45, 0x100, RZ ;  /* 0x000001002d367824 */ /* 0x010fe200078e00ff */
[C---:B------:R-:W-:Y:S01]  /*96b0*/  PRMT R0, R48.reuse, 0x8880, RZ ;  /* 0x0000888030007816 */ /* 0x040fe200000000ff */
[----:B------:R-:W-:Y:S01]  /*96c0*/  BSSY.RECONVERGENT B0, `(.L_x_146) ;  /* 0x000009e000007945 */ /* 0x000fe20003800200 */
[----:B------:R-:W-:Y:S02]  /*96d0*/  SHF.L.U32 R3, R48, 0x8, RZ ;  /* 0x0000000830037819 */ /* 0x000fe400000006ff */
[----:B------:R-:W-:Y:S02]  /*96e0*/  SHF.R.S32.HI R2, RZ, 0x18, R2 ;  /* 0x00000018ff027819 */ /* 0x000fe40000011402 */
[----:B------:R-:W-:Y:S02]  /*96f0*/  PRMT R68, R49, 0x8880, RZ ;  /* 0x0000888031447816 */ /* 0x000fe400000000ff */
[----:B------:R-:W-:Y:S01]  /*9700*/  SHF.R.S32.HI R3, RZ, 0x18, R3 ;  /* 0x00000018ff037819 */ /* 0x000fe20000011403 */
[----:B-1----:R-:W-:Y:S01]  /*9710*/  LDTM.16dp32bit_t0_t15.x32 R4, tmem[UR4+0xc0] ;  /* 0x0000c004000479ee */ /* 0x002fe20008a80000 */
[----:B------:R-:W1:Y:S01]  /*9720*/  LDTM.16dp32bit_t16_t31.x32 R4, tmem[UR4+0xe0] ;  /* 0x0000e004000479ee */ /* 0x000e620008aa0000 */
[----:B------:R-:W-:Y:S01]  /*9730*/  NOP ;  /* 0x0000000000007918 */ /* 0x000fe20000000000 */
[----:B------:R-:W-:Y:S02]  /*9740*/  SHF.L.U32 R63, R50, 0x8, RZ ;  /* 0x00000008323f7819 */ /* 0x000fe400000006ff */
[C---:B------:R-:W-:Y:S02]  /*9750*/  PRMT R62, R51.reuse, 0x8880, RZ ;  /* 0x00008880333e7816 */ /* 0x040fe400000000ff */
[----:B------:R-:W-:Y:S02]  /*9760*/  SHF.L.U32 R61, R51, 0x10, RZ ;  /* 0x00000010333d7819 */ /* 0x000fe400000006ff */
[----:B------:R-:W-:Y:S02]  /*9770*/  R2UR UR5, R52 ;  /* 0x00000000340572ca */ /* 0x000fe400000e0000 */
[----:B------:R-:W-:Y:S01]  /*9780*/  SHF.R.S32.HI R39, RZ, 0x18, R48 ;  /* 0x00000018ff277819 */ /* 0x000fe20000011430 */
[----:B------:R-:W-:Y:S01]  /*9790*/  IMAD.SHL.U32 R48, R47, 0x100, RZ ;  /* 0x000001002f307824 */ /* 0x000fe200078e00ff */
[----:B------:R-:W-:Y:S02]  /*97a0*/  SHF.L.U32 R67, R49, 0x10, RZ ;  /* 0x0000001031437819 */ /* 0x000fe400000006ff */
[C---:B------:R-:W-:Y:S02]  /*97b0*/  PRMT R65, R50.reuse, 0x8880, RZ ;  /* 0x0000888032417816 */ /* 0x040fe400000000ff */
[----:B------:R-:W-:Y:S02]  /*97c0*/  SHF.R.S32.HI R41, RZ, 0x18, R49 ;  /* 0x00000018ff297819 */ /* 0x000fe40000011431 */
[----:B------:R-:W-:Y:S02]  /*97d0*/  SHF.L.U32 R64, R50, 0x10, RZ ;  /* 0x0000001032407819 */ /* 0x000fe400000006ff */
[----:B------:R-:W-:Y:S01]  /*97e0*/  SHF.R.S32.HI R42, RZ, 0x18, R50 ;  /* 0x00000018ff2a7819 */ /* 0x000fe20000011432 */
[----:B------:R-:W-:Y:S01]  /*97f0*/  UIADD3 UR4, UPT, UPT, UR5, 0x1d0, URZ ;  /* 0x000001d005047890 */ /* 0x000fe2000fffe0ff */
[----:B------:R-:W-:Y:S01]  /*9800*/  PRMT R59, R44, 0x8880, RZ ;  /* 0x000088802c3b7816 */ /* 0x000fe200000000ff */
[C---:B-1----:R-:W-:Y:S02]  /*9810*/  IMAD R4, R38.reuse, R4, RZ ;  /* 0x0000000426047224 */ /* 0x042fe400078e02ff */
[----:B------:R-:W-:Y:S01]  /*9820*/  UPRMT UR4, UR45, 0x654, UR4 ;  /* 0x000006542d047896 */ /* 0x000fe20008000004 */
[C---:B------:R-:W-:Y:S01]  /*9830*/  IMAD R5, R38.reuse, R5, RZ ;  /* 0x0000000526057224 */ /* 0x040fe200078e02ff */
[----:B------:R-:W-:Y:S01]  /*9840*/  SHF.R.S32.HI R43, RZ, 0x18, R51 ;  /* 0x00000018ff2b7819 */ /* 0x000fe20000011433 */
[----:B------:R-:W-:Y:S01]  /*9850*/  IMAD R6, R38, R6, RZ ;  /* 0x0000000626067224 */ /* 0x000fe200078e02ff */
[----:B------:R-:W-:Y:S01]  /*9860*/  SHF.L.U32 R51, R46, 0x8, RZ ;  /* 0x000000082e337819 */ /* 0x000fe200000006ff */
[----:B------:R-:W-:Y:S01]  /*9870*/  IMAD R4, R0, R40, R4 ;  /* 0x0000002800047224 */ /* 0x000fe200078e0204 */
[----:B------:R-:W-:Y:S01]  /*9880*/  MOV R0, R68 ;  /* 0x0000004400007202 */ /* 0x000fe20000000f00 */
[----:B------:R-:W-:Y:S01]  /*9890*/  IMAD R7, R38, R7, RZ ;  /* 0x0000000726077224 */ /* 0x000fe200078e02ff */
[----:B------:R-:W-:Y:S01]  /*98a0*/  SHF.L.U32 R58, R44, 0x10, RZ ;  /* 0x000000102c3a7819 */ /* 0x000fe200000006ff */
[-C--:B------:R-:W-:Y:S01]  /*98b0*/  IMAD R5, R2, R40.reuse, R5 ;  /* 0x0000002802057224 */ /* 0x080fe200078e0205 */
[----:B------:R-:W-:Y:S01]  /*98c0*/  SYNCS.ARRIVE.TRANS64.RED.A1T0 RZ, [UR4], RZ ;  /* 0x000000ffffff79a7 */ /* 0x000fe20008100404 */
[----:B------:R-:W-:Y:S01]  /*98d0*/  IMAD R6, R3, R40, R6 ;  /* 0x0000002803067224 */ /* 0x000fe200078e0206 */
[----:B------:R-:W-:Y:S01]  /*98e0*/  SHF.R.S32.HI R2, RZ, 0x18, R67 ;  /* 0x00000018ff027819 */ /* 0x000fe20000011443 */
[C---:B------:R-:W-:Y:S01]  /*98f0*/  IMAD R8, R38.reuse, R8, RZ ;  /* 0x0000000826087224 */ /* 0x040fe200078e02ff */
[----:B------:R-:W-:Y:S01]  /*9900*/  SHF.R.S32.HI R3, RZ, 0x18, R66 ;  /* 0x00000018ff037819 */ /* 0x000fe20000011442 */
[-C--:B------:R-:W-:Y:S01]  /*9910*/  IMAD R7, R39, R40.reuse, R7 ;  /* 0x0000002827077224 */ /* 0x080fe200078e0207 */
[----:B------:R-:W-:Y:S01]  /*9920*/  MOV R39, R65 ;  /* 0x0000004100277202 */ /* 0x000fe20000000f00 */
[----:B------:R-:W-:Y:S01]  /*9930*/  IMAD R9, R38, R9, RZ ;  /* 0x0000000926097224 */ /* 0x000fe200078e02ff */
[C---:B------:R-:W-:Y:S01]  /*9940*/  PRMT R56, R45.reuse, 0x8880, RZ ;  /* 0x000088802d387816 */ /* 0x040fe200000000ff */
[----:B------:R-:W-:Y:S01]  /*9950*/  IMAD R8, R0, R40, R8 ;  /* 0x0000002800087224 */ /* 0x000fe200078e0208 */
[----:B------:R-:W-:Y:S01]  /*9960*/  SHF.L.U32 R55, R45, 0x10, RZ ;  /* 0x000000102d377819 */ /* 0x000fe200000006ff */
[----:B------:R-:W-:Y:S01]  /*9970*/  IMAD R10, R38, R10, RZ ;  /* 0x0000000a260a7224 */ /* 0x000fe200078e02ff */
[----:B------:R-:W-:Y:S01]  /*9980*/  PRMT R53, R46, 0x8880, RZ ;  /* 0x000088802e357816 */ /* 0x000fe200000000ff */
[----:B------:R-:W-:Y:S01]  /*9990*/  IMAD R9, R2, R40, R9 ;  /* 0x0000002802097224 */ /* 0x000fe200078e0209 */
[----:B------:R-:W-:Y:S01]  /*99a0*/  SHF.R.S32.HI R45, RZ, 0x18, R45 ;  /* 0x00000018ff2d7819 */ /* 0x000fe2000001142d */
[----:B------:R-:W-:Y:S01]  /*99b0*/  IMAD R0, R38, R20, RZ ;  /* 0x0000001426007224 */ /* 0x000fe200078e02ff */
[----:B------:R-:W-:Y:S01]  /*99c0*/  SHF.L.U32 R52, R46, 0x10, RZ ;  /* 0x000000102e347819 */ /* 0x000fe200000006ff */
[C---:B------:R-:W-:Y:S01]  /*99d0*/  IMAD R11, R38.reuse, R11, RZ ;  /* 0x0000000b260b7224 */ /* 0x040fe200078e02ff */
[C---:B------:R-:W-:Y:S01]  /*99e0*/  PRMT R50, R47.reuse, 0x8880, RZ ;  /* 0x000088802f327816 */ /* 0x040fe200000000ff */
[C---:B------:R-:W-:Y:S01]  /*99f0*/  IMAD R2, R38.reuse, R21, RZ ;  /* 0x0000001526027224 */ /* 0x040fe200078e02ff */
[----:B------:R-:W-:Y:S01]  /*9a00*/  SHF.R.S32.HI R46, RZ, 0x18, R46 ;  /* 0x00000018ff2e7819 */ /* 0x000fe2000001142e */
[C---:B------:R-:W-:Y:S01]  /*9a10*/  IMAD R20, R38.reuse, R24, RZ ;  /* 0x0000001826147224 */ /* 0x040fe200078e02ff */
[----:B------:R-:W-:Y:S01]  /*9a20*/  SHF.L.U32 R49, R47, 0x10, RZ ;  /* 0x000000102f317819 */ /* 0x000fe200000006ff */
[C---:B------:R-:W-:Y:S01]  /*9a30*/  IMAD R21, R38.reuse, R25, RZ ;  /* 0x0000001926157224 */ /* 0x040fe200078e02ff */
[----:B------:R-:W-:Y:S01]  /*9a40*/  SHF.R.S32.HI R47, RZ, 0x18, R47 ;  /* 0x00000018ff2f7819 */ /* 0x000fe2000001142f */
[----:B------:R-:W-:Y:S01]  /*9a50*/  IMAD R24, R38, R28, RZ ;  /* 0x0000001c26187224 */ /* 0x000fe200078e02ff */
[----:B------:R-:W-:Y:S01]  /*9a60*/  SHF.L.U32 R57, R44, 0x8, RZ ;  /* 0x000000082c397819 */ /* 0x000fe200000006ff */
[----:B------:R-:W-:Y:S01]  /*9a70*/  IMAD R10, R3, R40, R10 ;  /* 0x00000028030a7224 */ /* 0x000fe200078e020a */
[----:B------:R-:W-:Y:S01]  /*9a80*/  SHF.R.S32.HI R44, RZ, 0x18, R44 ;  /* 0x00000018ff2c7819 */ /* 0x000fe2000001142c */
[----:B------:R-:W-:Y:S01]  /*9a90*/  IMAD R12, R38, R12, RZ ;  /* 0x0000000c260c7224 */ /* 0x000fe200078e02ff */
[----:B------:R-:W-:Y:S01]  /*9aa0*/  IADD3 R36, PT, PT, R36, 0x1, RZ ;  /* 0x0000000124247810 */ /* 0x000fe20007ffe0ff */
[C---:B------:R-:W-:Y:S02]  /*9ab0*/  IMAD R25, R38.reuse, R29, RZ ;  /* 0x0000001d26197224 */ /* 0x040fe400078e02ff */
[C---:B------:R-:W-:Y:S01]  /*9ac0*/  IMAD R28, R38.reuse, R32, RZ ;  /* 0x00000020261c7224 */ /* 0x040fe200078e02ff */
[----:B------:R-:W-:Y:S01]  /*9ad0*/  SHF.R.S32.HI R32, RZ, 0x18, R64 ;  /* 0x00000018ff207819 */ /* 0x000fe20000011440 */
[C---:B------:R-:W-:Y:S01]  /*9ae0*/  IMAD R29, R38.reuse, R33, RZ ;  /* 0x00000021261d7224 */ /* 0x040fe200078e02ff */
[----:B------:R-:W-:Y:S01]  /*9af0*/  I2IP.S8.S32.SAT R33, R7, R6, RZ ;  /* 0x0000000607217239 */ /* 0x000fe200000014ff */
[----:B------:R-:W-:Y:S01]  /*9b00*/  IMAD R11, R41, R40, R11 ;  /* 0x00000028290b7224 */ /* 0x000fe200078e020b */
[----:B------:R-:W-:Y:S01]  /*9b10*/  SHF.R.S32.HI R6, RZ, 0x18, R63 ;  /* 0x00000018ff067819 */ /* 0x000fe2000001143f */
[C---:B------:R-:W-:Y:S01]  /*9b20*/  IMAD R13, R38.reuse, R13, RZ ;  /* 0x0000000d260d7224 */ /* 0x040fe200078e02ff */
[----:B------:R-:W-:Y:S01]  /*9b30*/  MOV R7, R62 ;  /* 0x0000003e00077202 */ /* 0x000fe20000000f00 */
[C---:B------:R-:W-:Y:S02]  /*9b40*/  IMAD R14, R38.reuse, R14, RZ ;  /* 0x0000000e260e7224 */ /* 0x040fe400078e02ff */
[C---:B------:R-:W-:Y:S02]  /*9b50*/  IMAD R3, R38.reuse, R22, RZ ;  /* 0x0000001626037224 */ /* 0x040fe400078e02ff */
[----:B------:R-:W-:Y:S02]  /*9b60*/  IMAD R12, R39, R40, R12 ;  /* 0x00000028270c7224 */ /* 0x000fe400078e020c */
[C---:B------:R-:W-:Y:S02]  /*9b70*/  IMAD R22, R38.reuse, R26, RZ ;  /* 0x0000001a26167224 */ /* 0x040fe400078e02ff */
[C---:B------:R-:W-:Y:S02]  /*9b80*/  IMAD R15, R38.reuse, R15, RZ ;  /* 0x0000000f260f7224 */ /* 0x040fe400078e02ff */
[----:B------:R-:W-:Y:S02]  /*9b90*/  IMAD R26, R38, R30, RZ ;  /* 0x0000001e261a7224 */ /* 0x000fe400078e02ff */
[----:B------:R-:W-:Y:S02]  /*9ba0*/  IMAD R13, R32, R40, R13 ;  /* 0x00000028200d7224 */ /* 0x000fe400078e020d */
[C---:B------:R-:W-:Y:S01]  /*9bb0*/  IMAD R30, R38.reuse, R34, RZ ;  /* 0x00000022261e7224 */ /* 0x040fe200078e02ff */
[----:B------:R-:W-:Y:S01]  /*9bc0*/  I2IP.S8.S32.SAT R34, R11, R10, RZ ;  /* 0x0000000a0b227239 */ /* 0x000fe200000014ff */
[----:B------:R-:W-:Y:S01]  /*9bd0*/  IMAD R16, R38, R16, RZ ;  /* 0x0000001026107224 */ /* 0x000fe200078e02ff */
[----:B------:R-:W-:Y:S01]  /*9be0*/  SHF.R.S32.HI R10, RZ, 0x18, R61 ;  /* 0x00000018ff0a7819 */ /* 0x000fe2000001143d */
[----:B------:R-:W-:Y:S01]  /*9bf0*/  IMAD R14, R6, R40, R14 ;  /* 0x00000028060e7224 */ /* 0x000fe200078e020e */
[----:B------:R-:W-:Y:S01]  /*9c00*/  I2IP.S8.S32.SAT R61, R9, R8, R34 ;  /* 0x00000008093d7239 */ /* 0x000fe20000001422 */
[----:B------:R-:W-:Y:S01]  /*9c10*/  IMAD R17, R38, R17, RZ ;  /* 0x0000001126117224 */ /* 0x000fe200078e02ff */
[----:B------:R-:W-:Y:S01]  /*9c20*/  SHF.R.S32.HI R11, RZ, 0x18, R60 ;  /* 0x00000018ff0b7819 */ /* 0x000fe2000001143c */
[----:B------:R-:W-:Y:S01]  /*9c30*/  IMAD R15, R42, R40, R15 ;  /* 0x000000282a0f7224 */ /* 0x000fe200078e020f */
[----:B------:R-:W-:Y:S01]  /*9c40*/  I2IP.S8.S32.SAT R60, R5, R4, R33 ;  /* 0x00000004053c7239 */ /* 0x000fe20000001421 */
[C---:B------:R-:W-:Y:S01]  /*9c50*/  IMAD R18, R38.reuse, R18, RZ ;  /* 0x0000001226127224 */ /* 0x040fe200078e02ff */
[----:B------:R-:W-:Y:S01]  /*9c60*/  SHF.R.S32.HI R5, RZ, 0x18, R58 ;  /* 0x00000018ff057819 */ /* 0x000fe2000001143a */
[----:B------:R-:W-:Y:S01]  /*9c70*/  IMAD R16, R7, R40, R16 ;  /* 0x0000002807107224 */ /* 0x000fe200078e0210 */
[----:B------:R-:W-:Y:S01]  /*9c80*/  I2IP.S8.S32.SAT R14, R15, R14, RZ ;  /* 0x0000000e0f0e7239 */ /* 0x000fe200000014ff */
[----:B------:R-:W-:Y:S01]  /*9c90*/  IMAD R19, R38, R19, RZ ;  /* 0x0000001326137224 */ /* 0x000fe200078e02ff */
[----:B------:R-:W-:Y:S01]  /*9ca0*/  SHF.R.S32.HI R7, RZ, 0x18, R48 ;  /* 0x00000018ff077819 */ /* 0x000fe20000011430 */
[----:B------:R-:W-:Y:S01]  /*9cb0*/  IMAD R17, R10, R40, R17 ;  /* 0x000000280a117224 */ /* 0x000fe200078e0211 */
[----:B------:R-:W-:Y:S01]  /*9cc0*/  I2IP.S8.S32.SAT R62, R13, R12, R14 ;  /* 0x0000000c0d3e7239 */ /* 0x000fe2000000140e */
[-C--:B------:R-:W-:Y:S01]  /*9cd0*/  IMAD R18, R11, R40.reuse, R18 ;  /* 0x000000280b127224 */ /* 0x080fe200078e0212 */
[----:B------:R-:W-:Y:S01]  /*9ce0*/  SHF.R.S32.HI R6, RZ, 0x18, R57 ;  /* 0x00000018ff067819 */ /* 0x000fe20000011439 */
[----:B------:R-:W-:Y:S02]  /*9cf0*/  IMAD.MOV.U32 R4, RZ, RZ, R59 ;  /* 0x000000ffff047224 */ /* 0x000fe400078e003b */
[-C--:B------:R-:W-:Y:S02]  /*9d00*/  IMAD R19, R43, R40.reuse, R19 ;  /* 0x000000282b137224 */ /* 0x080fe400078e0213 */
[----:B------:R-:W-:Y:S01]  /*9d10*/  IMAD R0, R4, R40, R0 ;  /* 0x0000002804007224 */ /* 0x000fe200078e0200 */
[----:B------:R-:W-:Y:S01]  /*9d20*/  MOV R4, R56 ;  /* 0x0000003800047202 */ /* 0x000fe20000000f00 */
[----:B------:R-:W-:Y:S01]  /*9d30*/  IMAD R23, R38, R23, RZ ;  /* 0x0000001726177224 */ /* 0x000fe200078e02ff */
[----:B------:R-:W-:Y:S01]  /*9d40*/  I2IP.S8.S32.SAT R18, R19, R18, RZ ;  /* 0x0000001213127239 */ /* 0x000fe200000014ff */
[-C--:B------:R-:W-:Y:S01]  /*9d50*/  IMAD R2, R5, R40.reuse, R2 ;  /* 0x0000002805027224 */ /* 0x080fe200078e0202 */
[----:B------:R-:W-:Y:S01]  /*9d60*/  SHF.R.S32.HI R5, RZ, 0x18, R55 ;  /* 0x00000018ff057819 */ /* 0x000fe20000011437 */
[----:B------:R-:W-:Y:S01]  /*9d70*/  IMAD R3, R6, R40, R3 ;  /* 0x0000002806037224 */ /* 0x000fe200078e0203 */
[----:B------:R-:W-:Y:S01]  /*9d80*/  I2IP.S8.S32.SAT R63, R17, R16, R18 ;  /* 0x00000010113f7239 */ /* 0x000fe20000001412 */
[-C--:B------:R-:W-:Y:S01]  /*9d90*/  IMAD R23, R44, R40.reuse, R23 ;  /* 0x000000282c177224 */ /* 0x080fe200078e0217 */
[----:B------:R-:W-:Y:S01]  /*9da0*/  SHF.R.S32.HI R6, RZ, 0x18, R54 ;  /* 0x00000018ff067819 */ /* 0x000fe20000011436 */
[-C--:B------:R-:W-:Y:S01]  /*9db0*/  IMAD R20, R4, R40.reuse, R20 ;  /* 0x0000002804147224 */ /* 0x080fe200078e0214 */
[----:B------:R-:W-:Y:S01]  /*9dc0*/  MOV R4, R53 ;  /* 0x0000003500047202 */ /* 0x000fe20000000f00 */
[----:B------:R1:W-:Y:S01]  /*9dd0*/  STS.128 [R69+UR44+0x5400], R60 ;  /* 0x0054003c45007988 */ /* 0x0003e20008000c2c */
[----:B------:R-:W-:Y:S01]  /*9de0*/  IMAD R27, R38, R27, RZ ;  /* 0x0000001b261b7224 */ /* 0x000fe200078e02ff */
[----:B------:R-:W-:Y:S01]  /*9df0*/  I2IP.S8.S32.SAT R3, R23, R3, RZ ;  /* 0x0000000317037239 */ /* 0x000fe200000014ff */
[-C--:B------:R-:W-:Y:S01]  /*9e00*/  IMAD R21, R5, R40.reuse, R21 ;  /* 0x0000002805157224 */ /* 0x080fe200078e0215 */
[----:B------:R-:W-:Y:S01]  /*9e10*/  SHF.R.S32.HI R5, RZ, 0x18, R52 ;  /* 0x00000018ff057819 */ /* 0x000fe20000011434 */
[-C--:B------:R-:W-:Y:S01]  /*9e20*/  IMAD R22, R6, R40.reuse, R22 ;  /* 0x0000002806167224 */ /* 0x080fe200078e0216 */
[----:B------:R-:W-:Y:S01]  /*9e30*/  SHF.R.S32.HI R6, RZ, 0x18, R49 ;  /* 0x00000018ff067819 */ /* 0x000fe20000011431 */
[-C--:B------:R-:W-:Y:S02]  /*9e40*/  IMAD R27, R45, R40.reuse, R27 ;  /* 0x000000282d1b7224 */ /* 0x080fe400078e021b */
[-C--:B------:R-:W-:Y:S01]  /*9e50*/  IMAD R24, R4, R40.reuse, R24 ;  /* 0x0000002804187224 */ /* 0x080fe200078e0218 */
[----:B------:R-:W-:Y:S01]  /*9e60*/  SHF.R.S32.HI R4, RZ, 0x18, R51 ;  /* 0x00000018ff047819 */ /* 0x000fe20000011433 */
[----:B------:R-:W-:Y:S01]  /*9e70*/  IMAD R25, R5, R40, R25 ;  /* 0x0000002805197224 */ /* 0x000fe200078e0219 */
[----:B------:R-:W-:Y:S01]  /*9e80*/  MOV R5, R50 ;  /* 0x0000003200057202 */ /* 0x000fe20000000f00 */
[----:B------:R-:W-:Y:S02]  /*9e90*/  IMAD R31, R38, R31, RZ ;  /* 0x0000001f261f7224 */ /* 0x000fe400078e02ff */
[----:B------:R-:W-:Y:S01]  /*9ea0*/  IMAD R26, R4, R40, R26 ;  /* 0x00000028041a7224 */ /* 0x000fe200078e021a */
[----:B------:R-:W-:Y:S01]  /*9eb0*/  I2IP.S8.S32.SAT R4, R2, R0, R3 ;  /* 0x0000000002047239 */ /* 0x000fe20000001403 */
[-C--:B------:R-:W-:Y:S02]  /*9ec0*/  IMAD R31, R46, R40.reuse, R31 ;  /* 0x000000282e1f7224 */ /* 0x080fe400078e021f */
[----:B------:R-:W-:Y:S01]  /*9ed0*/  IMAD R28, R5, R40, R28 ;  /* 0x00000028051c7224 */ /* 0x000fe200078e021c */
[----:B------:R-:W-:Y:S01]  /*9ee0*/  I2IP.S8.S32.SAT R5, R27, R22, RZ ;  /* 0x000000161b057239 */ /* 0x000fe200000014ff */
[----:B------:R-:W-:Y:S01]  /*9ef0*/  IMAD R29, R6, R40, R29 ;  /* 0x00000028061d7224 */ /* 0x000fe200078e021d */
[----:B------:R-:W-:Y:S01]  /*9f00*/  I2IP.S8.S32.SAT R6, R31, R26, RZ ;  /* 0x0000001a1f067239 */ /* 0x000fe200000014ff */
[----:B------:R-:W-:Y:S01]  /*9f10*/  IMAD R35, R38, R35, RZ ;  /* 0x0000002326237224 */ /* 0x000fe200078e02ff */
[----:B------:R-:W-:Y:S01]  /*9f20*/  I2IP.S8.S32.SAT R5, R21, R20, R5 ;  /* 0x0000001415057239 */ /* 0x000fe20000001405 */
[----:B------:R-:W-:Y:S01]  /*9f30*/  IMAD R30, R7, R40, R30 ;  /* 0x00000028071e7224 */ /* 0x000fe200078e021e */
[----:B------:R-:W-:Y:S01]  /*9f40*/  I2IP.S8.S32.SAT R6, R25, R24, R6 ;  /* 0x0000001819067239 */ /* 0x000fe20000001406 */
[----:B------:R-:W-:Y:S05]  /*9f50*/  IMAD R35, R47, R40, R35 ;  /* 0x000000282f237224 */ /* 0x000fea00078e0223 */
[----:B------:R-:W-:Y:S04]  /*9f60*/  I2IP.S8.S32.SAT R7, R35, R30, RZ ;  /* 0x0000001e23077239 */ /* 0x000fe800000014ff */
[----:B------:R-:W-:Y:S05]  /*9f70*/  I2IP.S8.S32.SAT R7, R29, R28, R7 ;  /* 0x0000001c1d077239 */ /* 0x000fea0000001407 */
        /* <DEDUP_REMOVED lines=18> */
.L_x_147:
[----:B------:R-:W-:Y:S05]  /*a0a0*/  BSYNC.RECONVERGENT B0 ;  /* 0x0000000000007941 */ /* 0x000fea0003800200 */
.L_x_146:
[----:B------:R-:W-:Y:S01]  /*a0b0*/  R2UR UR5, R76 ;  /* 0x000000004c0572ca */ /* 0x000fe200000e0000 */
[----:B------:R-:W-:Y:S01]  /*a0c0*/  BAR.SYNC.DEFER_BLOCKING 0x1, 0x80 ;  /* 0x0042000000007b1d */ /* 0x000fe20000010000 */
[----:B------:R-:W-:Y:S01]  /*a0d0*/  R2UR UR4, R77 ;  /* 0x000000004d0472ca */ /* 0x000fe200000e0000 */
[----:B------:R-:W-:Y:S01]  /*a0e0*/  UISETP.NE.AND UP0, UPT, UR46, URZ, UPT ;  /* 0x000000ff2e00728c */ /* 0x000fe2000bf05270 */
[----:B------:R-:W-:Y:S02]  /*a0f0*/  ISETP.NE.AND P0, PT, R79, 0x2, PT ;  /* 0x000000024f00780c */ /* 0x000fe40003f05270 */
[----:B------:R-:W-:Y:S02]  /*a100*/  ISETP.NE.AND P1, PT, R36, 0x4, PT ;  /* 0x000000042400780c */ /* 0x000fe40003f25270 */
[----:B------:R-:W-:Y:S02]  /*a110*/  SEL R2, RZ, 0x1, P0 ;  /* 0x00000001ff027807 */ /* 0x000fe40000000000 */
[----:B------:R-:W-:Y:S02]  /*a120*/  SEL R0, RZ, 0x1, P1 ;  /* 0x00000001ff007807 */ /* 0x000fe40000800000 */
[----:B------:R-:W-:Y:S01]  /*a130*/  LOP3.LUT R83, R83, R2, RZ, 0x3c, !PT ;  /* 0x0000000253537212 */ /* 0x000fe200078e3cff */
[----:B------:R-:W-:Y:S01]  /*a140*/  UIADD3 UR31, UPT, UPT, UR37, UR5, URZ ;  /* 0x00000005251f7290 */ /* 0x000fe2000fffe0ff */
[----:B------:R-:W-:Y:S01]  /*a150*/  LOP3.LUT R84, R84, R0, RZ, 0x3c, !PT ;  /* 0x0000000054547212 */ /* 0x000fe200078e3cff */
[----:B------:R-:W-:Y:S01]  /*a160*/  UIADD3 UR30, UPT, UPT, UR38, UR4, URZ ;  /* 0x00000004261e7290 */ /* 0x000fe2000fffe0ff */
[----:B------:R-:W-:Y:S02]  /*a170*/  SEL R79, R79, RZ, P0 ;  /* 0x000000ff4f4f7207 */ /* 0x000fe40000000000 */
[----:B------:R-:W-:Y:S01]  /*a180*/  SEL R36, R36, RZ, P1 ;  /* 0x000000ff24247207 */ /* 0x000fe20000800000 */
[----:B------:R-:W-:Y:S01]  /*a190*/  UMOV UR36, UR59 ;  /* 0x0000003b00247c82 */ /* 0x000fe20008000000 */
[----:B------:R-:W-:Y:S07]  /*a1a0*/  BRA.U UP0, `(.L_x_148) ;  /* 0xffffffb900c47547 */ /* 0x000fee000b83ffff */
[----:B------:R-:W-:Y:S05]  /*a1b0*/  EXIT ;  /* 0x000000000000794d */ /* 0x000fea0003800000 */
.L_x_25:
[----:B---3--:R3:W4:Y:S02]  /*a1c0*/  SYNCS.PHASECHK.TRANS64.TRYWAIT P0, [R0+URZ+0x200], R2 ;  /* 0x00020002000075a7 */ /* 0x00872400080011ff */
[----:B----4-:R-:W-:Y:S05]  /*a1d0*/  @!P0 NANOSLEEP.SYNCS 0x989680 ;  /* 0x009896800000895d */ /* 0x010fea0003900000 */
[----:B------:R-:W4:Y:S02]  /*a1e0*/  @!P0 SYNCS.PHASECHK.TRANS64 P0, [R0+URZ+0x200], R2 ;  /* 0x00020002000085a7 */ /* 0x000f2400080010ff */
[----:B----4-:R-:W-:Y:S05]  /*a1f0*/  @!P0 BRA `(.L_x_25) ;  /* 0xfffffffc00f08947 */ /* 0x010fea000383ffff */
[----:B------:R-:W-:Y:S05]  /*a200*/  BRA `(.L_x_149) ;  /* 0xffffff78002c7947 */ /* 0x000fea000383ffff */
.L_x_28:
[----:B--2---:R-:W-:-:S07]  /*a210*/  MOV R0, UR33 ;  /* 0x0000002100007c02 */ /* 0x004fce0008000f00 */
.L_x_150:
[----:B--2---:R2:W3:Y:S02]  /*a220*/  SYNCS.PHASECHK.TRANS64.TRYWAIT P0, [R0+URZ+0xa0], R3 ;  /* 0x0000a003000075a7 */ /* 0x0044e400080011ff */
[----:B---3--:R-:W-:Y:S05]  /*a230*/  @!P0 NANOSLEEP.SYNCS 0x989680 ;  /* 0x009896800000895d */ /* 0x008fea0003900000 */
[----:B------:R-:W3:Y:S02]  /*a240*/  @!P0 SYNCS.PHASECHK.TRANS64 P0, [R0+URZ+0xa0], R3 ;  /* 0x0000a003000085a7 */ /* 0x000ee400080010ff */
[----:B---3--:R-:W-:Y:S05]  /*a250*/  @!P0 BRA `(.L_x_150) ;  /* 0xfffffffc00f08947 */ /* 0x008fea000383ffff */
[----:B------:R-:W-:Y:S05]  /*a260*/  BRA `(.L_x_27) ;  /* 0xffffff7800747947 */ /* 0x000fea000383ffff */
.L_x_35:
[----:B-1----:R-:W-:-:S07]  /*a270*/  MOV R0, UR17 ;  /* 0x0000001100007c02 */ /* 0x002fce0008000f00 */
.L_x_151:
[----:B-1----:R1:W2:Y:S02]  /*a280*/  SYNCS.PHASECHK.TRANS64.TRYWAIT P0, [R0+URZ+0xa0], R3 ;  /* 0x0000a003000075a7 */ /* 0x0022a400080011ff */
[----:B--2---:R-:W-:Y:S05]  /*a290*/  @!P0 NANOSLEEP.SYNCS 0x989680 ;  /* 0x009896800000895d */ /* 0x004fea0003900000 */
[----:B------:R-:W2:Y:S02]  /*a2a0*/  @!P0 SYNCS.PHASECHK.TRANS64 P0, [R0+URZ+0xa0], R3 ;  /* 0x0000a003000085a7 */ /* 0x000ea400080010ff */
[----:B--2---:R-:W-:Y:S05]  /*a2b0*/  @!P0 BRA `(.L_x_151) ;  /* 0xfffffffc00f08947 */ /* 0x004fea000383ffff */
[----:B------:R-:W-:Y:S05]  /*a2c0*/  BRA `(.L_x_34) ;  /* 0xffffff7c00307947 */ /* 0x000fea000383ffff */
.L_x_40:
[----:B-1----:R1:W2:Y:S02]  /*a2d0*/  SYNCS.PHASECHK.TRANS64.TRYWAIT P0, [R3+URZ+0x190], R0 ;  /* 0x00019000030075a7 */ /* 0x0022a400080011ff */
[----:B--2---:R-:W-:Y:S05]  /*a2e0*/  @!P0 NANOSLEEP.SYNCS 0x989680 ;  /* 0x009896800000895d */ /* 0x004fea0003900000 */
[----:B------:R-:W2:Y:S02]  /*a2f0*/  @!P0 SYNCS.PHASECHK.TRANS64 P0, [R3+URZ+0x190], R0 ;  /* 0x00019000030085a7 */ /* 0x000ea400080010ff */
[----:B--2---:R-:W-:Y:S05]  /*a300*/  @!P0 BRA `(.L_x_40) ;  /* 0xfffffffc00f08947 */ /* 0x004fea000383ffff */
[----:B------:R-:W-:Y:S05]  /*a310*/  BRA `(.L_x_152) ;  /* 0xffffff7c00d47947 */ /* 0x000fea000383ffff */
.L_x_44:
[----:B------:R-:W-:-:S07]  /*a320*/  MOV R0, UR4 ;  /* 0x0000000400007c02 */ /* 0x000fce0008000f00 */
.L_x_153:
[----:B-1----:R1:W2:Y:S02]  /*a330*/  SYNCS.PHASECHK.TRANS64.TRYWAIT P0, [R0+URZ], R2 ;  /* 0x00000002000075a7 */ /* 0x0022a400080011ff */
[----:B--2---:R-:W-:Y:S05]  /*a340*/  @!P0 NANOSLEEP.SYNCS 0x989680 ;  /* 0x009896800000895d */ /* 0x004fea0003900000 */
[----:B------:R-:W2:Y:S02]  /*a350*/  @!P0 SYNCS.PHASECHK.TRANS64 P0, [R0+URZ], R2 ;  /* 0x00000002000085a7 */ /* 0x000ea400080010ff */
[----:B--2---:R-:W-:Y:S05]  /*a360*/  @!P0 BRA `(.L_x_153) ;  /* 0xfffffffc00f08947 */ /* 0x004fea000383ffff */
[----:B------:R-:W-:Y:S05]  /*a370*/  BRA `(.L_x_154) ;  /* 0xffffff8400807947 */ /* 0x000fea000383ffff */
.L_x_45:
[----:B------:R-:W-:-:S07]  /*a380*/  MOV R0, UR5 ;  /* 0x0000000500007c02 */ /* 0x000fce0008000f00 */
.L_x_155:
[----:B-1----:R1:W2:Y:S02]  /*a390*/  SYNCS.PHASECHK.TRANS64.TRYWAIT P0, [R0+URZ], R3 ;  /* 0x00000003000075a7 */ /* 0x0022a400080011ff */
[----:B--2---:R-:W-:Y:S05]  /*a3a0*/  @!P0 NANOSLEEP.SYNCS 0x989680 ;  /* 0x009896800000895d */ /* 0x004fea0003900000 */
[----:B------:R-:W2:Y:S02]  /*a3b0*/  @!P0 SYNCS.PHASECHK.TRANS64 P0, [R0+URZ], R3 ;  /* 0x00000003000085a7 */ /* 0x000ea400080010ff */
[----:B--2---:R-:W-:Y:S05]  /*a3c0*/  @!P0 BRA `(.L_x_155) ;  /* 0xfffffffc00f08947 */ /* 0x004fea000383ffff */
[----:B------:R-:W-:Y:S05]  /*a3d0*/  BRA `(.L_x_156) ;  /* 0xffffff84008c7947 */ /* 0x000fea000383ffff */
.L_x_46:
[----:B------:R-:W-:-:S07]  /*a3e0*/  MOV R0, UR5 ;  /* 0x0000000500007c02 */ /* 0x000fce0008000f00 */
.L_x_157:
[----:B-1----:R1:W2:Y:S02]  /*a3f0*/  SYNCS.PHASECHK.TRANS64.TRYWAIT P0, [R0+URZ], R3 ;  /* 0x00000003000075a7 */ /* 0x0022a400080011ff */
[----:B--2---:R-:W-:Y:S05]  /*a400*/  @!P0 NANOSLEEP.SYNCS 0x989680 ;  /* 0x009896800000895d */ /* 0x004fea0003900000 */
[----:B------:R-:W2:Y:S02]  /*a410*/  @!P0 SYNCS.PHASECHK.TRANS64 P0, [R0+URZ], R3 ;  /* 0x00000003000085a7 */ /* 0x000ea400080010ff */
[----:B--2---:R-:W-:Y:S05]  /*a420*/  @!P0 BRA `(.L_x_157) ;  /* 0xfffffffc00f08947 */ /* 0x004fea000383ffff */
[----:B------:R-:W-:Y:S05]  /*a430*/  BRA `(.L_x_158) ;  /* 0xffffff8400987947 */ /* 0x000fea000383ffff */
.L_x_47:
[----:B------:R-:W-:-:S07]  /*a440*/  MOV R0, UR5 ;  /* 0x0000000500007c02 */ /* 0x000fce0008000f00 */
.L_x_159:
[----:B-1----:R1:W2:Y:S02]  /*a450*/  SYNCS.PHASECHK.TRANS64.TRYWAIT P0, [R0+URZ], R3 ;  /* 0x00000003000075a7 */ /* 0x0022a400080011ff */
[----:B--2---:R-:W-:Y:S05]  /*a460*/  @!P0 NANOSLEEP.SYNCS 0x989680 ;  /* 0x009896800000895d */ /* 0x004fea0003900000 */
[----:B------:R-:W2:Y:S02]  /*a470*/  @!P0 SYNCS.PHASECHK.TRANS64 P0, [R0+URZ], R3 ;  /* 0x00000003000085a7 */ /* 0x000ea400080010ff */
[----:B--2---:R-:W-:Y:S05]  /*a480*/  @!P0 BRA `(.L_x_159) ;  /* 0xfffffffc00f08947 */ /* 0x004fea000383ffff */
[----:B------:R-:W-:Y:S05]  /*a490*/  BRA `(.L_x_160) ;  /* 0xffffff8400a47947 */ /* 0x000fea000383ffff */
.L_x_48:
[----:B------:R-:W-:-:S07]  /*a4a0*/  MOV R0, UR5 ;  /* 0x0000000500007c02 */ /* 0x000fce0008000f00 */
.L_x_161:
[----:B-1----:R1:W2:Y:S02]  /*a4b0*/  SYNCS.PHASECHK.TRANS64.TRYWAIT P0, [R0+URZ], R3 ;  /* 0x00000003000075a7 */ /* 0x0022a400080011ff */
[----:B--2---:R-:W-:Y:S05]  /*a4c0*/  @!P0 NANOSLEEP.SYNCS 0x989680 ;  /* 0x009896800000895d */ /* 0x004fea0003900000 */
[----:B------:R-:W2:Y:S02]  /*a4d0*/  @!P0 SYNCS.PHASECHK.TRANS64 P0, [R0+URZ], R3 ;  /* 0x00000003000085a7 */ /* 0x000ea400080010ff */
[----:B--2---:R-:W-:Y:S05]  /*a4e0*/  @!P0 BRA `(.L_x_161) ;  /* 0xfffffffc00f08947 */ /* 0x004fea000383ffff */
[----:B------:R-:W-:Y:S05]  /*a4f0*/  BRA `(.L_x_162) ;  /* 0xffffff8400b07947 */ /* 0x000fea000383ffff */
.L_x_49:
[----:B------:R-:W-:-:S07]  /*a500*/  MOV R0, UR5 ;  /* 0x0000000500007c02 */ /* 0x000fce0008000f00 */
.L_x_163:
[----:B-1----:R1:W2:Y:S02]  /*a510*/  SYNCS.PHASECHK.TRANS64.TRYWAIT P0, [R0+URZ], R3 ;  /* 0x00000003000075a7 */ /* 0x0022a400080011ff */
[----:B--2---:R-:W-:Y:S05]  /*a520*/  @!P0 NANOSLEEP.SYNCS 0x989680 ;  /* 0x009896800000895d */ /* 0x004fea0003900000 */
[----:B------:R-:W2:Y:S02]  /*a530*/  @!P0 SYNCS.PHASECHK.TRANS64 P0, [R0+URZ], R3 ;  /* 0x00000003000085a7 */ /* 0x000ea400080010ff */
[----:B--2---:R-:W-:Y:S05]  /*a540*/  @!P0 BRA `(.L_x_163) ;  /* 0xfffffffc00f08947 */ /* 0x004fea000383ffff */
[----:B------:R-:W-:Y:S05]  /*a550*/  BRA `(.L_x_164) ;  /* 0xffffff8400bc7947 */ /* 0x000fea000383ffff */
.L_x_50:
[----:B------:R-:W-:-:S07]  /*a560*/  MOV R0, UR5 ;  /* 0x0000000500007c02 */ /* 0x000fce0008000f00 */
.L_x_165:
[----:B-1----:R1:W2:Y:S02]  /*a570*/  SYNCS.PHASECHK.TRANS64.TRYWAIT P0, [R0+URZ], R3 ;  /* 0x00000003000075a7 */ /* 0x0022a400080011ff */
[----:B--2---:R-:W-:Y:S05]  /*a580*/  @!P0 NANOSLEEP.SYNCS 0x989680 ;  /* 0x009896800000895d */ /* 0x004fea0003900000 */
[----:B------:R-:W2:Y:S02]  /*a590*/  @!P0 SYNCS.PHASECHK.TRANS64 P0, [R0+URZ], R3 ;  /* 0x00000003000085a7 */ /* 0x000ea400080010ff */
[----:B--2---:R-:W-:Y:S05]  /*a5a0*/  @!P0 BRA `(.L_x_165) ;  /* 0xfffffffc00f08947 */ /* 0x004fea000383ffff */
[----:B------:R-:W-:Y:S05]  /*a5b0*/  BRA `(.L_x_166) ;  /* 0xffffff8400c87947 */ /* 0x000fea000383ffff */
.L_x_51:
[----:B------:R-:W-:-:S07]  /*a5c0*/  MOV R0, UR5 ;  /* 0x0000000500007c02 */ /* 0x000fce0008000f00 */
.L_x_167:
[----:B-1----:R1:W2:Y:S02]  /*a5d0*/  SYNCS.PHASECHK.TRANS64.TRYWAIT P0, [R0+URZ], R3 ;  /* 0x00000003000075a7 */ /* 0x0022a400080011ff */
[----:B--2---:R-:W-:Y:S05]  /*a5e0*/  @!P0 NANOSLEEP.SYNCS 0x989680 ;  /* 0x009896800000895d */ /* 0x004fea0003900000 */
[----:B------:R-:W2:Y:S02]  /*a5f0*/  @!P0 SYNCS.PHASECHK.TRANS64 P0, [R0+URZ], R3 ;  /* 0x00000003000085a7 */ /* 0x000ea400080010ff */
[----:B--2---:R-:W-:Y:S05]  /*a600*/  @!P0 BRA `(.L_x_167) ;  /* 0xfffffffc00f08947 */ /* 0x004fea000383ffff */
[----:B------:R-:W-:Y:S05]  /*a610*/  BRA `(.L_x_168) ;  /* 0xffffff8400d47947 */ /* 0x000fea000383ffff */
.L_x_52:
[----:B------:R-:W-:-:S07]  /*a620*/  MOV R0, UR5 ;  /* 0x0000000500007c02 */ /* 0x000fce0008000f00 */
.L_x_169:
[----:B-1----:R1:W2:Y:S02]  /*a630*/  SYNCS.PHASECHK.TRANS64.TRYWAIT P0, [R0+URZ], R3 ;  /* 0x00000003000075a7 */ /* 0x0022a400080011ff */
[----:B--2---:R-:W-:Y:S05]  /*a640*/  @!P0 NANOSLEEP.SYNCS 0x989680 ;  /* 0x009896800000895d */ /* 0x004fea0003900000 */
[----:B------:R-:W2:Y:S02]  /*a650*/  @!P0 SYNCS.PHASECHK.TRANS64 P0, [R0+URZ], R3 ;  /* 0x00000003000085a7 */ /* 0x000ea400080010ff */
[----:B--2---:R-:W-:Y:S05]  /*a660*/  @!P0 BRA `(.L_x_169) ;  /* 0xfffffffc00f08947 */ /* 0x004fea000383ffff */
[----:B------:R-:W-:Y:S05]  /*a670*/  BRA `(.L_x_170) ;  /* 0xffffff8400e07947 */ /* 0x000fea000383ffff */
.L_x_53:
[----:B------:R-:W-:-:S07]  /*a680*/  MOV R0, UR5 ;  /* 0x0000000500007c02 */ /* 0x000fce0008000f00 */
.L_x_171:
[----:B-1----:R1:W2:Y:S02]  /*a690*/  SYNCS.PHASECHK.TRANS64.TRYWAIT P0, [R0+URZ], R3 ;  /* 0x00000003000075a7 */ /* 0x0022a400080011ff */
[----:B--2---:R-:W-:Y:S05]  /*a6a0*/  @!P0 NANOSLEEP.SYNCS 0x989680 ;  /* 0x009896800000895d */ /* 0x004fea0003900000 */
[----:B------:R-:W2:Y:S02]  /*a6b0*/  @!P0 SYNCS.PHASECHK.TRANS64 P0, [R0+URZ], R3 ;  /* 0x00000003000085a7 */ /* 0x000ea400080010ff */
[----:B--2---:R-:W-:Y:S05]  /*a6c0*/  @!P0 BRA `(.L_x_171) ;  /* 0xfffffffc00f08947 */ /* 0x004fea000383ffff */
[----:B------:R-:W-:Y:S05]  /*a6d0*/  BRA `(.L_x_172) ;  /* 0xffffff8400ec7947 */ /* 0x000fea000383ffff */
.L_x_54:
[----:B------:R-:W-:-:S07]  /*a6e0*/  MOV R0, UR5 ;  /* 0x0000000500007c02 */ /* 0x000fce0008000f00 */
.L_x_173:
[----:B-1----:R1:W2:Y:S02]  /*a6f0*/  SYNCS.PHASECHK.TRANS64.TRYWAIT P0, [R0+URZ], R3 ;  /* 0x00000003000075a7 */ /* 0x0022a400080011ff */
[----:B--2---:R-:W-:Y:S05]  /*a700*/  @!P0 NANOSLEEP.SYNCS 0x989680 ;  /* 0x009896800000895d */ /* 0x004fea0003900000 */
[----:B------:R-:W2:Y:S02]  /*a710*/  @!P0 SYNCS.PHASECHK.TRANS64 P0, [R0+URZ], R3 ;  /* 0x00000003000085a7 */ /* 0x000ea400080010ff */
[----:B--2---:R-:W-:Y:S05]  /*a720*/  @!P0 BRA `(.L_x_173) ;  /* 0xfffffffc00f08947 */ /* 0x004fea000383ffff */
[----:B------:R-:W-:Y:S05]  /*a730*/  BRA `(.L_x_174) ;  /* 0xffffff8400f87947 */ /* 0x000fea000383ffff */
.L_x_55:
[----:B------:R-:W-:-:S07]  /*a740*/  MOV R0, UR5 ;  /* 0x0000000500007c02 */ /* 0x000fce0008000f00 */
.L_x_175:
[----:B-1----:R1:W2:Y:S02]  /*a750*/  SYNCS.PHASECHK.TRANS64.TRYWAIT P0, [R0+URZ], R3 ;  /* 0x00000003000075a7 */ /* 0x0022a400080011ff */
[----:B--2---:R-:W-:Y:S05]  /*a760*/  @!P0 NANOSLEEP.SYNCS 0x989680 ;  /* 0x009896800000895d */ /* 0x004fea0003900000 */
[----:B------:R-:W2:Y:S02]  /*a770*/  @!P0 SYNCS.PHASECHK.TRANS64 P0, [R0+URZ], R3 ;  /* 0x00000003000085a7 */ /* 0x000ea400080010ff */
[----:B--2---:R-:W-:Y:S05]  /*a780*/  @!P0 BRA `(.L_x_175) ;  /* 0xfffffffc00f08947 */ /* 0x004fea000383ffff */
[----:B------:R-:W-:Y:S05]  /*a790*/  BRA `(.L_x_176) ;  /* 0xffffff8800047947 */ /* 0x000fea000383ffff */
.L_x_56:
[----:B------:R-:W-:-:S07]  /*a7a0*/  MOV R0, UR5 ;  /* 0x0000000500007c02 */ /* 0x000fce0008000f00 */
.L_x_177:
[----:B-1----:R1:W2:Y:S02]  /*a7b0*/  SYNCS.PHASECHK.TRANS64.TRYWAIT P0, [R0+URZ], R3 ;  /* 0x00000003000075a7 */ /* 0x0022a400080011ff */
[----:B--2---:R-:W-:Y:S05]  /*a7c0*/  @!P0 NANOSLEEP.SYNCS 0x989680 ;  /* 0x009896800000895d */ /* 0x004fea0003900000 */
[----:B------:R-:W2:Y:S02]  /*a7d0*/  @!P0 SYNCS.PHASECHK.TRANS64 P0, [R0+URZ], R3 ;  /* 0x00000003000085a7 */ /* 0x000ea400080010ff */
[----:B--2---:R-:W-:Y:S05]  /*a7e0*/  @!P0 BRA `(.L_x_177) ;  /* 0xfffffffc00f08947 */ /* 0x004fea000383ffff */
[----:B------:R-:W-:Y:S05]  /*a7f0*/  BRA `(.L_x_178) ;  /* 0xffffff8800107947 */ /* 0x000fea000383ffff */
.L_x_57:
[----:B------:R-:W-:-:S07]  /*a800*/  MOV R0, UR5 ;  /* 0x0000000500007c02 */ /* 0x000fce0008000f00 */
.L_x_179:
[----:B-1----:R1:W2:Y:S02]  /*a810*/  SYNCS.PHASECHK.TRANS64.TRYWAIT P0, [R0+URZ], R3 ;  /* 0x00000003000075a7 */ /* 0x0022a400080011ff */
[----:B--2---:R-:W-:Y:S05]  /*a820*/  @!P0 NANOSLEEP.SYNCS 0x989680 ;  /* 0x009896800000895d */ /* 0x004fea0003900000 */
[----:B------:R-:W2:Y:S02]  /*a830*/  @!P0 SYNCS.PHASECHK.TRANS64 P0, [R0+URZ], R3 ;  /* 0x00000003000085a7 */ /* 0x000ea400080010ff */
[----:B--2---:R-:W-:Y:S05]  /*a840*/  @!P0 BRA `(.L_x_179) ;  /* 0xfffffffc00f08947 */ /* 0x004fea000383ffff */
[----:B------:R-:W-:Y:S05]  /*a850*/  BRA `(.L_x_180) ;  /* 0xffffff88001c7947 */ /* 0x000fea000383ffff */
.L_x_58:
[----:B------:R-:W-:-:S07]  /*a860*/  MOV R0, UR5 ;  /* 0x0000000500007c02 */ /* 0x000fce0008000f00 */
.L_x_181:
[----:B-1----:R1:W2:Y:S02]  /*a870*/  SYNCS.PHASECHK.TRANS64.TRYWAIT P0, [R0+URZ], R3 ;  /* 0x00000003000075a7 */ /* 0x0022a400080011ff */
[----:B--2---:R-:W-:Y:S05]  /*a880*/  @!P0 NANOSLEEP.SYNCS 0x989680 ;  /* 0x009896800000895d */ /* 0x004fea0003900000 */
[----:B------:R-:W2:Y:S02]  /*a890*/  @!P0 SYNCS.PHASECHK.TRANS64 P0, [R0+URZ], R3 ;  /* 0x00000003000085a7 */ /* 0x000ea400080010ff */
[----:B--2---:R-:W-:Y:S05]  /*a8a0*/  @!P0 BRA `(.L_x_181) ;  /* 0xfffffffc00f08947 */ /* 0x004fea000383ffff */
[----:B------:R-:W-:Y:S05]  /*a8b0*/  BRA `(.L_x_182) ;  /* 0xffffff8800287947 */ /* 0x000fea000383ffff */
.L_x_59:
[----:B------:R-:W-:-:S07]  /*a8c0*/  MOV R0, UR5 ;  /* 0x0000000500007c02 */ /* 0x000fce0008000f00 */
.L_x_183:
[----:B-1----:R1:W2:Y:S02]  /*a8d0*/  SYNCS.PHASECHK.TRANS64.TRYWAIT P0, [R0+URZ], R3 ;  /* 0x00000003000075a7 */ /* 0x0022a400080011ff */
[----:B--2---:R-:W-:Y:S05]  /*a8e0*/  @!P0 NANOSLEEP.SYNCS 0x989680 ;  /* 0x009896800000895d */ /* 0x004fea0003900000 */
[----:B------:R-:W2:Y:S02]  /*a8f0*/  @!P0 SYNCS.PHASECHK.TRANS64 P0, [R0+URZ], R3 ;  /* 0x00000003000085a7 */ /* 0x000ea400080010ff */
[----:B--2---:R-:W-:Y:S05]  /*a900*/  @!P0 BRA `(.L_x_183) ;  /* 0xfffffffc00f08947 */ /* 0x004fea000383ffff */
[----:B------:R-:W-:Y:S05]  /*a910*/  BRA `(.L_x_184) ;  /* 0xffffff8800347947 */ /* 0x000fea000383ffff */
.L_x_60:
[----:B------:R-:W-:-:S07]  /*a920*/  MOV R0, UR5 ;  /* 0x0000000500007c02 */ /* 0x000fce0008000f00 */
.L_x_185:
[----:B-1----:R1:W2:Y:S02]  /*a930*/  SYNCS.PHASECHK.TRANS64.TRYWAIT P0, [R0+URZ], R3 ;  /* 0x00000003000075a7 */ /* 0x0022a400080011ff */
[----:B--2---:R-:W-:Y:S05]  /*a940*/  @!P0 NANOSLEEP.SYNCS 0x989680 ;  /* 0x009896800000895d */ /* 0x004fea0003900000 */
[----:B------:R-:W2:Y:S02]  /*a950*/  @!P0 SYNCS.PHASECHK.TRANS64 P0, [R0+URZ], R3 ;  /* 0x00000003000085a7 */ /* 0x000ea400080010ff */
[----:B--2---:R-:W-:Y:S05]  /*a960*/  @!P0 BRA `(.L_x_185) ;  /* 0xfffffffc00f08947 */ /* 0x004fea000383ffff */
[----:B------:R-:W-:Y:S05]  /*a970*/  BRA `(.L_x_186) ;  /* 0xffffff8800407947 */ /* 0x000fea000383ffff */
.L_x_61:
[----:B------:R-:W-:-:S07]  /*a980*/  MOV R0, UR5 ;  /* 0x0000000500007c02 */ /* 0x000fce0008000f00 */
.L_x_187:
[----:B-1----:R1:W2:Y:S02]  /*a990*/  SYNCS.PHASECHK.TRANS64.TRYWAIT P0, [R0+URZ], R3 ;  /* 0x00000003000075a7 */ /* 0x0022a400080011ff */
[----:B--2---:R-:W-:Y:S05]  /*a9a0*/  @!P0 NANOSLEEP.SYNCS 0x989680 ;  /* 0x009896800000895d */ /* 0x004fea0003900000 */
[----:B------:R-:W2:Y:S02]  /*a9b0*/  @!P0 SYNCS.PHASECHK.TRANS64 P0, [R0+URZ], R3 ;  /* 0x00000003000085a7 */ /* 0x000ea400080010ff */
[----:B--2---:R-:W-:Y:S05]  /*a9c0*/  @!P0 BRA `(.L_x_187) ;  /* 0xfffffffc00f08947 */ /* 0x004fea000383ffff */
[----:B------:R-:W-:Y:S05]  /*a9d0*/  BRA `(.L_x_188) ;  /* 0xffffff88004c7947 */ /* 0x000fea000383ffff */
.L_x_62:
[----:B------:R-:W-:-:S07]  /*a9e0*/  MOV R0, UR5 ;  /* 0x0000000500007c02 */ /* 0x000fce0008000f00 */
.L_x_189:
[----:B-1----:R1:W2:Y:S02]  /*a9f0*/  SYNCS.PHASECHK.TRANS64.TRYWAIT P0, [R0+URZ], R3 ;  /* 0x00000003000075a7 */ /* 0x0022a400080011ff */
[----:B--2---:R-:W-:Y:S05]  /*aa00*/  @!P0 NANOSLEEP.SYNCS 0x989680 ;  /* 0x009896800000895d */ /* 0x004fea0003900000 */
[----:B------:R-:W2:Y:S02]  /*aa10*/  @!P0 SYNCS.PHASECHK.TRANS64 P0, [R0+URZ], R3 ;  /* 0x00000003000085a7 */ /* 0x000ea400080010ff */
[----:B--2---:R-:W-:Y:S05]  /*aa20*/  @!P0 BRA `(.L_x_189) ;  /* 0xfffffffc00f08947 */ /* 0x004fea000383ffff */
[----:B------:R-:W-:Y:S05]  /*aa30*/  BRA `(.L_x_190) ;  /* 0xffffff8800587947 */ /* 0x000fea000383ffff */
.L_x_65:
[----:B--2---:R2:W3:Y:S02]  /*aa40*/  SYNCS.PHASECHK.TRANS64.TRYWAIT P0, [R2+URZ+0x1f0], R4 ;  /* 0x0001f004020075a7 */ /* 0x0044e400080011ff */
[----:B---3--:R-:W-:Y:S05]  /*aa50*/  @!P0 NANOSLEEP.SYNCS 0x989680 ;  /* 0x009896800000895d */ /* 0x008fea0003900000 */
[----:B------:R-:W3:Y:S02]  /*aa60*/  @!P0 SYNCS.PHASECHK.TRANS64 P0, [R2+URZ+0x1f0], R4 ;  /* 0x0001f004020085a7 */ /* 0x000ee400080010ff */
[----:B---3--:R-:W-:Y:S05]  /*aa70*/  @!P0 BRA `(.L_x_65) ;  /* 0xfffffffc00f08947 */ /* 0x008fea000383ffff */
[----:B------:R-:W-:Y:S05]  /*aa80*/  BRA `(.L_x_191) ;  /* 0xffffff8800b47947 */ /* 0x000fea000383ffff */
.L_x_66:
[----:B------:R-:W-:-:S07]  /*aa90*/  MOV R2, UR4 ;  /* 0x0000000400027c02 */ /* 0x000fce0008000f00 */
.L_x_192:
[----:B--2---:R2:W3:Y:S02]  /*aaa0*/  SYNCS.PHASECHK.TRANS64.TRYWAIT P0, [R2+URZ+0x1a0], R5 ;  /* 0x0001a005020075a7 */ /* 0x0044e400080011ff */
[----:B---3--:R-:W-:Y:S05]  /*aab0*/  @!P0 NANOSLEEP.SYNCS 0x989680 ;  /* 0x009896800000895d */ /* 0x008fea0003900000 */
[----:B------:R-:W3:Y:S02]  /*aac0*/  @!P0 SYNCS.PHASECHK.TRANS64 P0, [R2+URZ+0x1a0], R5 ;  /* 0x0001a005020085a7 */ /* 0x000ee400080010ff */
[----:B---3--:R-:W-:Y:S05]  /*aad0*/  @!P0 BRA `(.L_x_192) ;  /* 0xfffffffc00f08947 */ /* 0x008fea000383ffff */
[----:B------:R-:W-:Y:S05]  /*aae0*/  BRA `(.L_x_193) ;  /* 0xffffff8800c47947 */ /* 0x000fea000383ffff */
.L_x_67:
[----:B--2---:R2:W3:Y:S02]  /*aaf0*/  SYNCS.PHASECHK.TRANS64.TRYWAIT P1, [R2+URZ+0x190], R4 ;  /* 0x00019004020075a7 */ /* 0x0044e400080211ff */
[----:B---3--:R-:W-:Y:S05]  /*ab00*/  @!P1 NANOSLEEP.SYNCS 0x989680 ;  /* 0x009896800000995d */ /* 0x008fea0003900000 */
[----:B------:R-:W3:Y:S02]  /*ab10*/  @!P1 SYNCS.PHASECHK.TRANS64 P1, [R2+URZ+0x190], R4 ;  /* 0x00019004020095a7 */ /* 0x000ee400080210ff */
[----:B---3--:R-:W-:Y:S05]  /*ab20*/  @!P1 BRA `(.L_x_67) ;  /* 0xfffffffc00f09947 */ /* 0x008fea000383ffff */
[----:B------:R-:W-:Y:S05]  /*ab30*/  BRA `(.L_x_194) ;  /* 0xffffff8800f47947 */ /* 0x000fea000383ffff */
.L_x_70:
[----:B------:R-:W-:-:S07]  /*ab40*/  MOV R0, UR4 ;  /* 0x0000000400007c02 */ /* 0x000fce0008000f00 */
.L_x_195:
[----:B--2---:R2:W3:Y:S02]  /*ab50*/  SYNCS.PHASECHK.TRANS64.TRYWAIT P0, [R0+URZ+0x1a0], R2 ;  /* 0x0001a002000075a7 */ /* 0x0044e400080011ff */
[----:B---3--:R-:W-:Y:S05]  /*ab60*/  @!P0 NANOSLEEP.SYNCS 0x989680 ;  /* 0x009896800000895d */ /* 0x008fea0003900000 */
[----:B------:R-:W3:Y:S02]  /*ab70*/  @!P0 SYNCS.PHASECHK.TRANS64 P0, [R0+URZ+0x1a0], R2 ;  /* 0x0001a002000085a7 */ /* 0x000ee400080010ff */
[----:B---3--:R-:W-:Y:S05]  /*ab80*/  @!P0 BRA `(.L_x_195) ;  /* 0xfffffffc00f08947 */ /* 0x008fea000383ffff */
[----:B------:R-:W-:Y:S05]  /*ab90*/  BRA `(.L_x_69) ;  /* 0xffffff8c00487947 */ /* 0x000fea000383ffff */
.L_x_77:
[----:B-1----:R1:W2:Y:S02]  /*aba0*/  SYNCS.PHASECHK.TRANS64.TRYWAIT P1, [R0+URZ+0x190], R2 ;  /* 0x00019002000075a7 */ /* 0x0022a400080211ff */
[----:B--2---:R-:W-:Y:S05]  /*abb0*/  @!P1 NANOSLEEP.SYNCS 0x989680 ;  /* 0x009896800000995d */ /* 0x004fea0003900000 */
[----:B------:R-:W2:Y:S02]  /*abc0*/  @!P1 SYNCS.PHASECHK.TRANS64 P1, [R0+URZ+0x190], R2 ;  /* 0x00019002000095a7 */ /* 0x000ea400080210ff */
[----:B--2---:R-:W-:Y:S05]  /*abd0*/  @!P1 BRA `(.L_x_77) ;  /* 0xfffffffc00f09947 */ /* 0x004fea000383ffff */
[----:B------:R-:W-:Y:S05]  /*abe0*/  BRA `(.L_x_196) ;  /* 0xffffff9000a47947 */ /* 0x000fea000383ffff */
.L_x_78:
[----:B------:R-:W-:-:S07]  /*abf0*/  MOV R2, UR19 ;  /* 0x0000001300027c02 */ /* 0x000fce0008000f00 */
.L_x_197:
[----:B-1----:R1:W2:Y:S02]  /*ac00*/  SYNCS.PHASECHK.TRANS64.TRYWAIT P0, [R2+URZ+0x1d0], R0 ;  /* 0x0001d000020075a7 */ /* 0x0022a400080011ff */
[----:B--2---:R-:W-:Y:S05]  /*ac10*/  @!P0 NANOSLEEP.SYNCS 0x989680 ;  /* 0x009896800000895d */ /* 0x004fea0003900000 */
[----:B------:R-:W2:Y:S02]  /*ac20*/  @!P0 SYNCS.PHASECHK.TRANS64 P0, [R2+URZ+0x1d0], R0 ;  /* 0x0001d000020085a7 */ /* 0x000ea400080010ff */
[----:B--2---:R-:W-:Y:S05]  /*ac30*/  @!P0 BRA `(.L_x_197) ;  /* 0xfffffffc00f08947 */ /* 0x004fea000383ffff */
[----:B------:R-:W-:Y:S05]  /*ac40*/  BRA `(.L_x_198) ;  /* 0xffffff9000d87947 */ /* 0x000fea000383ffff */
.L_x_81:
[----:B------:R-:W-:Y:S07]  /*ac50*/  MOV R0, UR6 ;  /* 0x0000000600007c02 */ /* 0x000fee0008000f00 */
.L_x_199:
[----:B-1----:R1:W2:Y:S02]  /*ac60*/  SYNCS.PHASECHK.TRANS64.TRYWAIT P0, [R0+URZ], R2 ;  /* 0x00000002000075a7 */ /* 0x0022a400080011ff */
[----:B--2---:R-:W-:Y:S05]  /*ac70*/  @!P0 NANOSLEEP.SYNCS 0x989680 ;  /* 0x009896800000895d */ /* 0x004fea0003900000 */
[----:B------:R-:W2:Y:S02]  /*ac80*/  @!P0 SYNCS.PHASECHK.TRANS64 P0, [R0+URZ], R2 ;  /* 0x00000002000085a7 */ /* 0x000ea400080010ff */
[----:B--2---:R-:W-:Y:S05]  /*ac90*/  @!P0 BRA `(.L_x_199) ;  /* 0xfffffffc00f08947 */ /* 0x004fea000383ffff */
[----:B------:R-:W-:Y:S05]  /*aca0*/  BRA `(.L_x_80) ;  /* 0xffffff9400107947 */ /* 0x000fea000383ffff */
.L_x_84:
[----:B------:R-:W-:-:S07]  /*acb0*/  MOV R0, UR4 ;  /* 0x0000000400007c02 */ /* 0x000fce0008000f00 */
.L_x_200:
[----:B--2---:R2:W4:Y:S02]  /*acc0*/  SYNCS.PHASECHK.TRANS64.TRYWAIT P0, [R0+URZ], R2 ;  /* 0x00000002000075a7 */ /* 0x00452400080011ff */
[----:B----4-:R-:W-:Y:S05]  /*acd0*/  @!P0 NANOSLEEP.SYNCS 0x989680 ;  /* 0x009896800000895d */ /* 0x010fea0003900000 */
[----:B------:R-:W4:Y:S02]  /*ace0*/  @!P0 SYNCS.PHASECHK.TRANS64 P0, [R0+URZ], R2 ;  /* 0x00000002000085a7 */ /* 0x000f2400080010ff */
[----:B----4-:R-:W-:Y:S05]  /*acf0*/  @!P0 BRA `(.L_x_200) ;  /* 0xfffffffc00f08947 */ /* 0x010fea000383ffff */
[----:B------:R-:W-:Y:S05]  /*ad00*/  BRA `(.L_x_201) ;  /* 0xffffff9400b07947 */ /* 0x000fea000383ffff */
.L_x_85:
[----:B------:R-:W-:-:S07]  /*ad10*/  MOV R0, UR5 ;  /* 0x0000000500007c02 */ /* 0x000fce0008000f00 */
.L_x_202:
[----:B-1----:R1:W2:Y:S02]  /*ad20*/  SYNCS.PHASECHK.TRANS64.TRYWAIT P0, [R0+URZ], R3 ;  /* 0x00000003000075a7 */ /* 0x0022a400080011ff */
[----:B--2---:R-:W-:Y:S05]  /*ad30*/  @!P0 NANOSLEEP.SYNCS 0x989680 ;  /* 0x009896800000895d */ /* 0x004fea0003900000 */
[----:B------:R-:W2:Y:S02]  /*ad40*/  @!P0 SYNCS.PHASECHK.TRANS64 P0, [R0+URZ], R3 ;  /* 0x00000003000085a7 */ /* 0x000ea400080010ff */
[----:B--2---:R-:W-:Y:S05]  /*ad50*/  @!P0 BRA `(.L_x_202) ;  /* 0xfffffffc00f08947 */ /* 0x004fea000383ffff */
[----:B------:R-:W-:Y:S05]  /*ad60*/  BRA `(.L_x_203) ;  /* 0xffffff9400bc7947 */ /* 0x000fea000383ffff */
.L_x_86:
[----:B------:R-:W-:-:S07]  /*ad70*/  MOV R0, UR5 ;  /* 0x0000000500007c02 */ /* 0x000fce0008000f00 */
.L_x_204:
[----:B-1----:R1:W2:Y:S02]  /*ad80*/  SYNCS.PHASECHK.TRANS64.TRYWAIT P0, [R0+URZ], R3 ;  /* 0x00000003000075a7 */ /* 0x0022a400080011ff */
[----:B--2---:R-:W-:Y:S05]  /*ad90*/  @!P0 NANOSLEEP.SYNCS 0x989680 ;  /* 0x009896800000895d */ /* 0x004fea0003900000 */
[----:B------:R-:W2:Y:S02]  /*ada0*/  @!P0 SYNCS.PHASECHK.TRANS64 P0, [R0+URZ], R3 ;  /* 0x00000003000085a7 */ /* 0x000ea400080010ff */
[----:B--2---:R-:W-:Y:S05]  /*adb0*/  @!P0 BRA `(.L_x_204) ;  /* 0xfffffffc00f08947 */ /* 0x004fea000383ffff */
[----:B------:R-:W-:Y:S05]  /*adc0*/  BRA `(.L_x_205) ;  /* 0xffffff9400c87947 */ /* 0x000fea000383ffff */
.L_x_87:
[----:B-1----:R-:W-:-:S07]  /*add0*/  MOV R0, UR4 ;  /* 0x0000000400007c02 */ /* 0x002fce0008000f00 */
.L_x_206:
[----:B-1----:R1:W2:Y:S02]  /*ade0*/  SYNCS.PHASECHK.TRANS64.TRYWAIT P0, [R0+URZ], R2 ;  /* 0x00000002000075a7 */ /* 0x0022a400080011ff */
[----:B--2---:R-:W-:Y:S05]  /*adf0*/  @!P0 NANOSLEEP.SYNCS 0x989680 ;  /* 0x009896800000895d */ /* 0x004fea0003900000 */
[----:B------:R-:W2:Y:S02]  /*ae00*/  @!P0 SYNCS.PHASECHK.TRANS64 P0, [R0+URZ], R2 ;  /* 0x00000002000085a7 */ /* 0x000ea400080010ff */
[----:B--2---:R-:W-:Y:S05]  /*ae10*/  @!P0 BRA `(.L_x_206) ;  /* 0xfffffffc00f08947 */ /* 0x004fea000383ffff */
[----:B------:R-:W-:Y:S05]  /*ae20*/  BRA `(.L_x_207) ;  /* 0xffffff9400d47947 */ /* 0x000fea000383ffff */
.L_x_92:
[----:B--2---:R2:W3:Y:S02]  /*ae30*/  SYNCS.PHASECHK.TRANS64.TRYWAIT P0, [R8+URZ+0x190], R0 ;  /* 0x00019000080075a7 */ /* 0x0044e400080011ff */
[----:B---3--:R-:W-:Y:S05]  /*ae40*/  @!P0 NANOSLEEP.SYNCS 0x989680 ;  /* 0x009896800000895d */ /* 0x008fea0003900000 */
[----:B------:R-:W3:Y:S02]  /*ae50*/  @!P0 SYNCS.PHASECHK.TRANS64 P0, [R8+URZ+0x190], R0 ;  /* 0x00019000080085a7 */ /* 0x000ee400080010ff */
[----:B---3--:R-:W-:Y:S05]  /*ae60*/  @!P0 BRA `(.L_x_92) ;  /* 0xfffffffc00f08947 */ /* 0x008fea000383ffff */
[----:B------:R-:W-:Y:S05]  /*ae70*/  BRA `(.L_x_208) ;  /* 0xffffff9c00087947 */ /* 0x000fea000383ffff */
.L_x_95:
[----:B--2---:R-:W-:Y:S07]  /*ae80*/  MOV R0, UR21 ;  /* 0x0000001500007c02 */ /* 0x004fee0008000f00 */
.L_x_209:
[----:B--2---:R2:W3:Y:S02]  /*ae90*/  SYNCS.PHASECHK.TRANS64.TRYWAIT P1, [R0+URZ+0x188], R2 ;  /* 0x00018802000075a7 */ /* 0x0044e400080211ff */
[----:B---3--:R-:W-:Y:S05]  /*aea0*/  @!P1 NANOSLEEP.SYNCS 0x989680 ;  /* 0x009896800000995d */ /* 0x008fea0003900000 */
[----:B------:R-:W3:Y:S02]  /*aeb0*/  @!P1 SYNCS.PHASECHK.TRANS64 P1, [R0+URZ+0x188], R2 ;  /* 0x00018802000095a7 */ /* 0x000ee400080210ff */
[----:B---3--:R-:W-:Y:S05]  /*aec0*/  @!P1 BRA `(.L_x_209) ;  /* 0xfffffffc00f09947 */ /* 0x008fea000383ffff */
[----:B------:R-:W-:Y:S05]  /*aed0*/  BRA `(.L_x_94) ;  /* 0xffffffa000847947 */ /* 0x000fea000383ffff */
.L_x_98:
[----:B--2---:R-:W-:Y:S07]  /*aee0*/  MOV R0, UR21 ;  /* 0x0000001500007c02 */ /* 0x004fee0008000f00 */
.L_x_210:
[----:B--2---:R2:W3:Y:S02]  /*aef0*/  SYNCS.PHASECHK.TRANS64.TRYWAIT P0, [R0+URZ+0x160], R4 ;  /* 0x00016004000075a7 */ /* 0x0044e400080011ff */
[----:B---3--:R-:W-:Y:S05]  /*af00*/  @!P0 NANOSLEEP.SYNCS 0x989680 ;  /* 0x009896800000895d */ /* 0x008fea0003900000 */
[----:B------:R-:W3:Y:S02]  /*af10*/  @!P0 SYNCS.PHASECHK.TRANS64 P0, [R0+URZ+0x160], R4 ;  /* 0x00016004000085a7 */ /* 0x000ee400080010ff */
[----:B---3--:R-:W-:Y:S05]  /*af20*/  @!P0 BRA `(.L_x_210) ;  /* 0xfffffffc00f08947 */ /* 0x008fea000383ffff */
[----:B------:R-:W-:Y:S05]  /*af30*/  BRA `(.L_x_211) ;  /* 0xffffffa000dc7947 */ /* 0x000fea000383ffff */
.L_x_99:
[----:B------:R-:W-:Y:S07]  /*af40*/  MOV R0, UR21 ;  /* 0x0000001500007c02 */ /* 0x000fee0008000f00 */
.L_x_212:
[----:B--2---:R2:W3:Y:S02]  /*af50*/  SYNCS.PHASECHK.TRANS64.TRYWAIT P0, [R0+URZ+0x168], R4 ;  /* 0x00016804000075a7 */ /* 0x0044e400080011ff */
[----:B---3--:R-:W-:Y:S05]  /*af60*/  @!P0 NANOSLEEP.SYNCS 0x989680 ;  /* 0x009896800000895d */ /* 0x008fea0003900000 */
[----:B------:R-:W3:Y:S02]  /*af70*/  @!P0 SYNCS.PHASECHK.TRANS64 P0, [R0+URZ+0x168], R4 ;  /* 0x00016804000085a7 */ /* 0x000ee400080010ff */
[----:B---3--:R-:W-:Y:S05]  /*af80*/  @!P0 BRA `(.L_x_212) ;  /* 0xfffffffc00f08947 */ /* 0x008fea000383ffff */
[----:B------:R-:W-:Y:S05]  /*af90*/  BRA `(.L_x_213) ;  /* 0xffffffa400187947 */ /* 0x000fea000383ffff */
.L_x_100:
[----:B------:R-:W-:Y:S07]  /*afa0*/  MOV R0, UR21 ;  /* 0x0000001500007c02 */ /* 0x000fee0008000f00 */
.L_x_214:
[----:B--2---:R2:W3:Y:S02]  /*afb0*/  SYNCS.PHASECHK.TRANS64.TRYWAIT P0, [R0+URZ+0x170], R4 ;  /* 0x00017004000075a7 */ /* 0x0044e400080011ff */
[----:B---3--:R-:W-:Y:S05]  /*afc0*/  @!P0 NANOSLEEP.SYNCS 0x989680 ;  /* 0x009896800000895d */ /* 0x008fea0003900000 */
[----:B------:R-:W3:Y:S02]  /*afd0*/  @!P0 SYNCS.PHASECHK.TRANS64 P0, [R0+URZ+0x170], R4 ;  /* 0x00017004000085a7 */ /* 0x000ee400080010ff */
[----:B---3--:R-:W-:Y:S05]  /*afe0*/  @!P0 BRA `(.L_x_214) ;  /* 0xfffffffc00f08947 */ /* 0x008fea000383ffff */
[----:B------:R-:W-:Y:S05]  /*aff0*/  BRA `(.L_x_215) ;  /* 0xffffffa400607947 */ /* 0x000fea000383ffff */
.L_x_101:
[----:B------:R-:W-:Y:S07]  /*b000*/  MOV R0, UR21 ;  /* 0x0000001500007c02 */ /* 0x000fee0008000f00 */
.L_x_216:
[----:B--2---:R2:W3:Y:S02]  /*b010*/  SYNCS.PHASECHK.TRANS64.TRYWAIT P0, [R0+URZ+0x178], R4 ;  /* 0x00017804000075a7 */ /* 0x0044e400080011ff */
[----:B---3--:R-:W-:Y:S05]  /*b020*/  @!P0 NANOSLEEP.SYNCS 0x989680 ;  /* 0x009896800000895d */ /* 0x008fea0003900000 */
[----:B------:R-:W3:Y:S02]  /*b030*/  @!P0 SYNCS.PHASECHK.TRANS64 P0, [R0+URZ+0x178], R4 ;  /* 0x00017804000085a7 */ /* 0x000ee400080010ff */
[----:B---3--:R-:W-:Y:S05]  /*b040*/  @!P0 BRA `(.L_x_216) ;  /* 0xfffffffc00f08947 */ /* 0x008fea000383ffff */
[----:B------:R-:W-:Y:S05]  /*b050*/  BRA `(.L_x_217) ;  /* 0xffffffa400ac7947 */ /* 0x000fea000383ffff */
.L_x_103:
[----:B------:R-:W-:-:S07]  /*b060*/  MOV R0, UR21 ;  /* 0x0000001500007c02 */ /* 0x000fce0008000f00 */
.L_x_218:
[----:B---3--:R3:W4:Y:S02]  /*b070*/  SYNCS.PHASECHK.TRANS64.TRYWAIT P0, [R0+URZ+0x160], R2 ;  /* 0x00016002000075a7 */ /* 0x00872400080011ff */
[----:B----4-:R-:W-:Y:S05]  /*b080*/  @!P0 NANOSLEEP.SYNCS 0x989680 ;  /* 0x009896800000895d */ /* 0x010fea0003900000 */
[----:B------:R-:W4:Y:S02]  /*b090*/  @!P0 SYNCS.PHASECHK.TRANS64 P0, [R0+URZ+0x160], R2 ;  /* 0x00016002000085a7 */ /* 0x000f2400080010ff */
[----:B----4-:R-:W-:Y:S05]  /*b0a0*/  @!P0 BRA `(.L_x_218) ;  /* 0xfffffffc00f08947 */ /* 0x010fea000383ffff */
[----:B------:R-:W-:Y:S05]  /*b0b0*/  BRA `(.L_x_219) ;  /* 0xffffffa800247947 */ /* 0x000fea000383ffff */
.L_x_104:
[----:B---3--:R-:W-:-:S07]  /*b0c0*/  MOV R0, UR21 ;  /* 0x0000001500007c02 */ /* 0x008fce0008000f00 */
.L_x_220:
[----:B---3--:R3:W4:Y:S02]  /*b0d0*/  SYNCS.PHASECHK.TRANS64.TRYWAIT P0, [R0+URZ+0x168], R2 ;  /* 0x00016802000075a7 */ /* 0x00872400080011ff */
[----:B----4-:R-:W-:Y:S05]  /*b0e0*/  @!P0 NANOSLEEP.SYNCS 0x989680 ;  /* 0x009896800000895d */ /* 0x010fea0003900000 */
[----:B------:R-:W4:Y:S02]  /*b0f0*/  @!P0 SYNCS.PHASECHK.TRANS64 P0, [R0+URZ+0x168], R2 ;  /* 0x00016802000085a7 */ /* 0x000f2400080010ff */
[----:B----4-:R-:W-:Y:S05]  /*b100*/  @!P0 BRA `(.L_x_220) ;  /* 0xfffffffc00f08947 */ /* 0x010fea000383ffff */
[----:B------:R-:W-:Y:S05]  /*b110*/  BRA `(.L_x_221) ;  /* 0xffffffa800147947 */ /* 0x000fea000383ffff */
.L_x_105:
[----:B---3--:R-:W-:-:S07]  /*b120*/  MOV R0, UR21 ;  /* 0x0000001500007c02 */ /* 0x008fce0008000f00 */
.L_x_222:
[----:B---3--:R3:W4:Y:S02]  /*b130*/  SYNCS.PHASECHK.TRANS64.TRYWAIT P0, [R0+URZ+0x170], R2 ;  /* 0x00017002000075a7 */ /* 0x00872400080011ff */
[----:B----4-:R-:W-:Y:S05]  /*b140*/  @!P0 NANOSLEEP.SYNCS 0x989680 ;  /* 0x009896800000895d */ /* 0x010fea0003900000 */
[----:B------:R-:W4:Y:S02]  /*b150*/  @!P0 SYNCS.PHASECHK.TRANS64 P0, [R0+URZ+0x170], R2 ;  /* 0x00017002000085a7 */ /* 0x000f2400080010ff */
[----:B----4-:R-:W-:Y:S05]  /*b160*/  @!P0 BRA `(.L_x_222) ;  /* 0xfffffffc00f08947 */ /* 0x010fea000383ffff */
[----:B------:R-:W-:Y:S05]  /*b170*/  BRA `(.L_x_223) ;  /* 0xffffffa800047947 */ /* 0x000fea000383ffff */
.L_x_107:
[----:B-1----:R1:W2:Y:S02]  /*b180*/  SYNCS.PHASECHK.TRANS64.TRYWAIT P0, [R3+URZ+0x190], R0 ;  /* 0x00019000030075a7 */ /* 0x0022a400080011ff */
[----:B--2---:R-:W-:Y:S05]  /*b190*/  @!P0 NANOSLEEP.SYNCS 0x989680 ;  /* 0x009896800000895d */ /* 0x004fea0003900000 */
[----:B------:R-:W2:Y:S02]  /*b1a0*/  @!P0 SYNCS.PHASECHK.TRANS64 P0, [R3+URZ+0x190], R0 ;  /* 0x00019000030085a7 */ /* 0x000ea400080010ff */
[----:B--2---:R-:W-:Y:S05]  /*b1b0*/  @!P0 BRA `(.L_x_107) ;  /* 0xfffffffc00f08947 */ /* 0x004fea000383ffff */
[----:B------:R-:W-:Y:S05]  /*b1c0*/  BRA `(.L_x_224) ;  /* 0xffffffa800d07947 */ /* 0x000fea000383ffff */
.L_x_118:
[----:B-1----:R1:W2:Y:S02]  /*b1d0*/  SYNCS.PHASECHK.TRANS64.TRYWAIT P1, [R2+URZ+0x140], R0 ;  /* 0x00014000020075a7 */ /* 0x0022a400080211ff */
[----:B--2---:R-:W-:Y:S05]  /*b1e0*/  @!P1 NANOSLEEP.SYNCS 0x989680 ;  /* 0x009896800000995d */ /* 0x004fea0003900000 */
[----:B------:R-:W2:Y:S02]  /*b1f0*/  @!P1 SYNCS.PHASECHK.TRANS64 P1, [R2+URZ+0x140], R0 ;  /* 0x00014000020095a7 */ /* 0x000ea400080210ff */
[----:B--2---:R-:W-:Y:S05]  /*b200*/  @!P1 BRA `(.L_x_118) ;  /* 0xfffffffc00f09947 */ /* 0x004fea000383ffff */
[----:B------:R-:W-:Y:S05]  /*b210*/  BRA `(.L_x_117) ;  /* 0xffffffb800447947 */ /* 0x000fea000383ffff */
.L_x_120:
[----:B-1----:R1:W2:Y:S02]  /*b220*/  SYNCS.PHASECHK.TRANS64.TRYWAIT P0, [R52+URZ+0x1b0], R3 ;  /* 0x0001b003340075a7 */ /* 0x0022a400080011ff */
[----:B--2---:R-:W-:Y:S05]  /*b230*/  @!P0 NANOSLEEP.SYNCS 0x989680 ;  /* 0x009896800000895d */ /* 0x004fea0003900000 */
[----:B------:R-:W2:Y:S02]  /*b240*/  @!P0 SYNCS.PHASECHK.TRANS64 P0, [R52+URZ+0x1b0], R3 ;  /* 0x0001b003340085a7 */ /* 0x000ea400080010ff */
[----:B--2---:R-:W-:Y:S05]  /*b250*/  @!P0 BRA `(.L_x_120) ;  /* 0xfffffffc00f08947 */ /* 0x004fea000383ffff */
[----:B------:R-:W-:Y:S05]  /*b260*/  BRA `(.L_x_119) ;  /* 0xffffffb800987947 */ /* 0x000fea000383ffff */
.L_x_128:
[----:B--2---:R2:W3:Y:S02]  /*b270*/  SYNCS.PHASECHK.TRANS64.TRYWAIT P0, [R0+URZ+0x140], R2 ;  /* 0x00014002000075a7 */ /* 0x0044e400080011ff */
[----:B---3--:R-:W-:Y:S05]  /*b280*/  @!P0 NANOSLEEP.SYNCS 0x989680 ;  /* 0x009896800000895d */ /* 0x008fea0003900000 */
[----:B------:R-:W3:Y:S02]  /*b290*/  @!P0 SYNCS.PHASECHK.TRANS64 P0, [R0+URZ+0x140], R2 ;  /* 0x00014002000085a7 */ /* 0x000ee400080010ff */
[----:B---3--:R-:W-:Y:S05]  /*b2a0*/  @!P0 BRA `(.L_x_128) ;  /* 0xfffffffc00f08947 */ /* 0x008fea000383ffff */
[----:B------:R-:W-:Y:S05]  /*b2b0*/  BRA `(.L_x_127) ;  /* 0xffffffc4008c7947 */ /* 0x000fea000383ffff */
.L_x_136:
[----:B--2---:R2:W3:Y:S02]  /*b2c0*/  SYNCS.PHASECHK.TRANS64.TRYWAIT P0, [R0+URZ+0x140], R4 ;  /* 0x00014004000075a7 */ /* 0x0044e400080011ff */
[----:B---3--:R-:W-:Y:S05]  /*b2d0*/  @!P0 NANOSLEEP.SYNCS 0x989680 ;  /* 0x009896800000895d */ /* 0x008fea0003900000 */
[----:B------:R-:W3:Y:S02]  /*b2e0*/  @!P0 SYNCS.PHASECHK.TRANS64 P0, [R0+URZ+0x140], R4 ;  /* 0x00014004000085a7 */ /* 0x000ee400080010ff */
[----:B---3--:R-:W-:Y:S05]  /*b2f0*/  @!P0 BRA `(.L_x_136) ;  /* 0xfffffffc00f08947 */ /* 0x008fea000383ffff */
[----:B------:R-:W-:Y:S05]  /*b300*/  BRA `(.L_x_135) ;  /* 0xffffffd000c87947 */ /* 0x000fea000383ffff */
.L_x_144:
[----:B--2---:R2:W3:Y:S02]  /*b310*/  SYNCS.PHASECHK.TRANS64.TRYWAIT P0, [R0+URZ+0x140], R2 ;  /* 0x00014002000075a7 */ /* 0x0044e400080011ff */
[----:B---3--:R-:W-:Y:S05]  /*b320*/  @!P0 NANOSLEEP.SYNCS 0x989680 ;  /* 0x009896800000895d */ /* 0x008fea0003900000 */
[----:B------:R-:W3:Y:S02]  /*b330*/  @!P0 SYNCS.PHASECHK.TRANS64 P0, [R0+URZ+0x140], R2 ;  /* 0x00014002000085a7 */ /* 0x000ee400080010ff */
[----:B---3--:R-:W-:Y:S05]  /*b340*/  @!P0 BRA `(.L_x_144) ;  /* 0xfffffffc00f08947 */ /* 0x008fea000383ffff */
[----:B------:R-:W-:Y:S05]  /*b350*/  BRA `(.L_x_143) ;  /* 0xffffffe000147947 */ /* 0x000fea000383ffff */
        .weak           $__internal_0_$__cuda_sm10x_tcgen05_guardrail_trap_col_being_dealloced_not_returned_by_alloc
        .type           $__internal_0_$__cuda_sm10x_tcgen05_guardrail_trap_col_being_dealloced_not_returned_by_alloc,@function
        .size           $__internal_0_$__cuda_sm10x_tcgen05_guardrail_trap_col_being_dealloced_not_returned_by_alloc,($__internal_1_$__cuda_sm10x_tcgen05_guardrail_trap_phase_invalid_during_alloc - $__internal_0_$__cuda_sm10x_tcgen05_guardrail_trap_col_being_dealloced_not_returned_by_alloc)
$__internal_0_$__cuda_sm10x_tcgen05_guardrail_trap_col_being_dealloced_not_returned_by_alloc:
[----:B------:R-:W-:Y:S05]  /*b360*/  BPT.TRAP 0x1 ;  /* 0x000000040000795c */ /* 0x000fea0000300000 */
[----:B------:R-:W-:-:S04]  /*b370*/  HFMA2 R3, -RZ, RZ, 0, 0 ;  /* 0x00000000ff037431 */ /* 0x000fc800000001ff */
[----:B------:R-:W-:Y:S05]  /*b380*/  RET.REL.NODEC R2 `(_ZN7cutlass13device_kernelINS_4gemm6kernel13GemmUniversalIN4cute5tupleIJiiiiEEENS1_10collective13CollectiveMmaINS1_35MainloopSm100TmaUmmaWarpSpecializedILi20ELi2ELi4ENS5_IJNS4_1CILi2EEENSA_ILi1EEESC_EEEEENS5_IJNSA_ILi64EEENSA_ILi256EEENSA_ILi32EEEEEEaNS5_IJlSC_lEEEaSJ_NS4_8TiledMMAINS4_8MMA_AtomIJNS4_15SM100_MMA_S8_SSIaaiLi64ELi256ELNS4_4UMMA5MajorE0ELSO_0ELNSN_8SaturateE0EEEEEENS4_6LayoutINS5_IJSC_SC_SC_EEENS5_IJNSA_ILi0EEESU_SU_EEEEENS5_IJNS4_10UnderscoreESX_SX_EEEEENS4_13SM90_TMA_LOADENS4_14ComposedLayoutINS4_7SwizzleILi1ELi4ELi3EEENS4_18smem_ptr_flag_bitsILi8EEENSS_INS5_IJNSA_ILi8EEESH_EEENS5_IJSH_SC_EEEEEEEvNS4_8identityENS4_23SM90_TMA_LOAD_MULTICASTES1A_vS1B_EENS_8epilogue10collective18CollectiveEpilogueINS1E_23Sm100TmaWarpSpecializedILi4ELi2ELi32ELb0ELb0EEEJSI_NS5_IJNSS_ISF_SC_EES1J_EEEaSJ_aSJ_NS1E_6fusion15FusionCallbacksIS1I_NS1L_17LinearCombinationIaiaiLNS_15FloatRoundStyleE2EEESI_S1K_JEEENS4_5SM1004TMEM4LOAD26SM100_TMEM_LOAD_16dp32b32xES10_NS11_INS12_ILi2ELi4ELi3EEES15_NSS_INS5_IJS16_SF_EEENS5_IJSF_SC_EEEEEEENS4_39AutoVectorizingCopyWithAssumedAlignmentILi128EEENS4_14SM90_TMA_STOREES1Z_S21_S21_EEEvvEEEEvNT_6ParamsE) ;  /* 0xffffff4c021c7950 */ /* 0x000fea0003c3ffff */
        .weak           $__internal_1_$__cuda_sm10x_tcgen05_guardrail_trap_phase_invalid_during_alloc
        .type           $__internal_1_$__cuda_sm10x_tcgen05_guardrail_trap_phase_invalid_during_alloc,@function
        .size           $__internal_1_$__cuda_sm10x_tcgen05_guardrail_trap_phase_invalid_during_alloc,($__internal_2_$__cuda_sm10x_tcgen05_guardrail_trap_unallocated_columns_being_dealloced - $__internal_1_$__cuda_sm10x_tcgen05_guardrail_trap_phase_invalid_during_alloc)
$__internal_1_$__cuda_sm10x_tcgen05_guardrail_trap_phase_invalid_during_alloc:
[----:B------:R-:W-:Y:S05]  /*b390*/  BPT.TRAP 0x1 ;  /* 0x000000040000795c */ /* 0x000fea0000300000 */
[----:B------:R-:W-:-:S04]  /*b3a0*/  MOV R5, 0x0 ;  /* 0x0000000000057802 */ /* 0x000fc80000000f00 */
[----:B------:R-:W-:Y:S05]  /*b3b0*/  RET.REL.NODEC R4 `(_ZN7cutlass13device_kernelINS_4gemm6kernel13GemmUniversalIN4cute5tupleIJiiiiEEENS1_10collective13CollectiveMmaINS1_35MainloopSm100TmaUmmaWarpSpecializedILi20ELi2ELi4ENS5_IJNS4_1CILi2EEENSA_ILi1EEESC_EEEEENS5_IJNSA_ILi64EEENSA_ILi256EEENSA_ILi32EEEEEEaNS5_IJlSC_lEEEaSJ_NS4_8TiledMMAINS4_8MMA_AtomIJNS4_15SM100_MMA_S8_SSIaaiLi64ELi256ELNS4_4UMMA5MajorE0ELSO_0ELNSN_8SaturateE0EEEEEENS4_6LayoutINS5_IJSC_SC_SC_EEENS5_IJNSA_ILi0EEESU_SU_EEEEENS5_IJNS4_10UnderscoreESX_SX_EEEEENS4_13SM90_TMA_LOADENS4_14ComposedLayoutINS4_7SwizzleILi1ELi4ELi3EEENS4_18smem_ptr_flag_bitsILi8EEENSS_INS5_IJNSA_ILi8EEESH_EEENS5_IJSH_SC_EEEEEEEvNS4_8identityENS4_23SM90_TMA_LOAD_MULTICASTES1A_vS1B_EENS_8epilogue10collective18CollectiveEpilogueINS1E_23Sm100TmaWarpSpecializedILi4ELi2ELi32ELb0ELb0EEEJSI_NS5_IJNSS_ISF_SC_EES1J_EEEaSJ_aSJ_NS1E_6fusion15FusionCallbacksIS1I_NS1L_17LinearCombinationIaiaiLNS_15FloatRoundStyleE2EEESI_S1K_JEEENS4_5SM1004TMEM4LOAD26SM100_TMEM_LOAD_16dp32b32xES10_NS11_INS12_ILi2ELi4ELi3EEES15_NSS_INS5_IJS16_SF_EEENS5_IJSF_SC_EEEEEEENS4_39AutoVectorizingCopyWithAssumedAlignmentILi128EEENS4_14SM90_TMA_STOREES1Z_S21_S21_EEEvvEEEEvNT_6ParamsE) ;  /* 0xffffff4c04107950 */ /* 0x000fea0003c3ffff */
        .weak           $__internal_2_$__cuda_sm10x_tcgen05_guardrail_trap_unallocated_columns_being_dealloced
        .type           $__internal_2_$__cuda_sm10x_tcgen05_guardrail_trap_unallocated_columns_being_dealloced,@function
        .size           $__internal_2_$__cuda_sm10x_tcgen05_guardrail_trap_unallocated_columns_being_dealloced,(.L_x_226 - $__internal_2_$__cuda_sm10x_tcgen05_guardrail_trap_unallocated_columns_being_dealloced)
$__internal_2_$__cuda_sm10x_tcgen05_guardrail_trap_unallocated_columns_being_dealloced:
[----:B------:R-:W-:Y:S05]  /*b3c0*/  BPT.TRAP 0x1 ;  /* 0x000000040000795c */ /* 0x000fea0000300000 */
[----:B------:R-:W-:-:S04]  /*b3d0*/  HFMA2 R3, -RZ, RZ, 0, 0 ;  /* 0x00000000ff037431 */ /* 0x000fc800000001ff */
[----:B------:R-:W-:Y:S05]  /*b3e0*/  RET.REL.NODEC R2 `(_ZN7cutlass13device_kernelINS_4gemm6kernel13GemmUniversalIN4cute5tupleIJiiiiEEENS1_10collective13CollectiveMmaINS1_35MainloopSm100TmaUmmaWarpSpecializedILi20ELi2ELi4ENS5_IJNS4_1CILi2EEENSA_ILi1EEESC_EEEEENS5_IJNSA_ILi64EEENSA_ILi256EEENSA_ILi32EEEEEEaNS5_IJlSC_lEEEaSJ_NS4_8TiledMMAINS4_8MMA_AtomIJNS4_15SM100_MMA_S8_SSIaaiLi64ELi256ELNS4_4UMMA5MajorE0ELSO_0ELNSN_8SaturateE0EEEEEENS4_6LayoutINS5_IJSC_SC_SC_EEENS5_IJNSA_ILi0EEESU_SU_EEEEENS5_IJNS4_10UnderscoreESX_SX_EEEEENS4_13SM90_TMA_LOADENS4_14ComposedLayoutINS4_7SwizzleILi1ELi4ELi3EEENS4_18smem_ptr_flag_bitsILi8EEENSS_INS5_IJNSA_ILi8EEESH_EEENS5_IJSH_SC_EEEEEEEvNS4_8identityENS4_23SM90_TMA_LOAD_MULTICASTES1A_vS1B_EENS_8epilogue10collective18CollectiveEpilogueINS1E_23Sm100TmaWarpSpecializedILi4ELi2ELi32ELb0ELb0EEEJSI_NS5_IJNSS_ISF_SC_EES1J_EEEaSJ_aSJ_NS1E_6fusion15FusionCallbacksIS1I_NS1L_17LinearCombinationIaiaiLNS_15FloatRoundStyleE2EEESI_S1K_JEEENS4_5SM1004TMEM4LOAD26SM100_TMEM_LOAD_16dp32b32xES10_NS11_INS12_ILi2ELi4ELi3EEES15_NSS_INS5_IJS16_SF_EEENS5_IJSF_SC_EEEEEEENS4_39AutoVectorizingCopyWithAssumedAlignmentILi128EEENS4_14SM90_TMA_STOREES1Z_S21_S21_EEEvvEEEEvNT_6ParamsE) ;  /* 0xffffff4c02047950 */ /* 0x000fea0003c3ffff */
.L_x_225:
[----:B------:R-:W-:-:S00]  /*b3f0*/  BRA `(.L_x_225) ;  /* 0xfffffffc00fc7947 */ /* 0x000fc0000383ffff */
[----:B------:R-:W-:-:S00]  /*b400*/  NOP ;  /* 0x0000000000007918 */ /* 0x000fc00000000000 */
[----:B------:R-:W-:-:S00]  /*b410*/  NOP ;  /* 0x0000000000007918 */ /* 0x000fc00000000000 */
[----:B------:R-:W-:-:S00]  /*b420*/  NOP ;  /* 0x0000000000007918 */ /* 0x000fc00000000000 */
[----:B------:R-:W-:-:S00]  /*b430*/  NOP ;  /* 0x0000000000007918 */ /* 0x000fc00000000000 */
[----:B------:R-:W-:-:S00]  /*b440*/  NOP ;  /* 0x0000000000007918 */ /* 0x000fc00000000000 */
[----:B------:R-:W-:-:S00]  /*b450*/  NOP ;  /* 0x0000000000007918 */ /* 0x000fc00000000000 */
[----:B------:R-:W-:-:S00]  /*b460*/  NOP ;  /* 0x0000000000007918 */ /* 0x000fc00000000000 */
[----:B------:R-:W-:-:S00]  /*b470*/  NOP ;  /* 0x0000000000007918 */ /* 0x000fc00000000000 */
.L_x_226:


//--------------------- .nv.global.init           --------------------------
	.section	.nv.global.init,"aw",@progbits
.nv.global.init:
	.type		$str$27,@object
	.size		$str$27,($str$28 - $str$27)
$str$27:
        /*0000*/ 	.byte	0x28, 0x61, 0x64, 0x64, 0x72, 0x65, 0x73, 0x73, 0x20, 0x26, 0x20, 0x6d, 0x61, 0x73, 0x6b, 0x29
        /*0010*/ 	.byte	0x20, 0x3d, 0x3d, 0x20, 0x30, 0x00
	.type		$str$28,@object
	.size		$str$28,($str$26 - $str$28)
$str$28:
        /*0016*/ 	.byte	0x2f, 0x74, 0x6d, 0x70, 0x2f, 0x63, 0x75, 0x74, 0x6c, 0x61, 0x73, 0x73, 0x5f, 0x73, 0x77, 0x65
        /*0026*/ 	.byte	0x65, 0x70, 0x5f, 0x73, 0x72, 0x63, 0x2f, 0x69, 0x6e, 0x63, 0x6c, 0x75, 0x64, 0x65, 0x2f, 0x63
        /*0036*/ 	.byte	0x75, 0x74, 0x65, 0x2f, 0x70, 0x6f, 0x69, 0x6e, 0x74, 0x65, 0x72, 0x5f, 0x66, 0x6c, 0x61, 0x67
        /*0046*/ 	.byte	0x67, 0x65, 0x64, 0x2e, 0x68, 0x70, 0x70, 0x00
	.type		$str$26,@object
	.size		$str$26,($str$25 - $str$26)
$str$26:
        /*004e*/ 	.byte	0x2f, 0x74, 0x6d, 0x70, 0x2f, 0x63, 0x75, 0x74, 0x6c, 0x61, 0x73, 0x73, 0x5f, 0x73, 0x77, 0x65
        /*005e*/ 	.byte	0x65, 0x70, 0x5f, 0x73, 0x72, 0x63, 0x2f, 0x69, 0x6e, 0x63, 0x6c, 0x75, 0x64, 0x65, 0x2f, 0x63
        /*006e*/ 	.byte	0x75, 0x74, 0x65, 0x2f, 0x61, 0x74, 0x6f, 0x6d, 0x2f, 0x63, 0x6f, 0x70, 0x79, 0x5f, 0x74, 0x72
        /*007e*/ 	.byte	0x61, 0x69, 0x74, 0x73, 0x5f, 0x73, 0x6d, 0x31, 0x30, 0x30, 0x2e, 0x68, 0x70, 0x70, 0x00
	.type		$str$25,@object
	.size		$str$25,(__unnamed_1 - $str$25)
$str$25:
        /*008d*/ 	.byte	0x28, 0x28, 0x75, 0x69, 0x6e, 0x74, 0x33, 0x32, 0x5f, 0x74, 0x28, 0x74, 0x68, 0x72, 0x65, 0x61
        /*009d*/ 	.byte	0x64, 0x49, 0x64, 0x78, 0x2e, 0x78, 0x29, 0x20, 0x2f, 0x20, 0x33, 0x32, 0x29, 0x20, 0x25, 0x20
        /*00ad*/ 	.byte	0x34, 0x29, 0x20, 0x3d, 0x3d, 0x20, 0x28, 0x28, 0x28, 0x74, 0x6d, 0x65, 0x6d, 0x5f, 0x61, 0x64
        /*00bd*/ 	.byte	0x64, 0x72, 0x20, 0x3e, 0x3e, 0x20, 0x31, 0x36, 0x29, 0x20, 0x2f, 0x20, 0x33, 0x32, 0x29, 0x20
        /*00cd*/ 	.byte	0x25, 0x20, 0x34, 0x29, 0x00
	.type		__unnamed_1,@object
	.size		__unnamed_1,(__unnamed_2 - __unnamed_1)
__unnamed_1:
        /*00d2*/ 	.byte	0x61, 0x75, 0x74, 0x6f, 0x20, 0x63, 0x75, 0x74, 0x65, 0x3a, 0x3a, 0x61, 0x73, 0x5f, 0x70, 0x6f
        /* <DEDUP_REMOVED lines=24> */
        /*0262*/ 	.byte	0x00
	.type		__unnamed_2,@object
	.size		__unnamed_2,(__unnamed_3 - __unnamed_2)
__unnamed_2:
        /* <DEDUP_REMOVED lines=26> */
	.type		__unnamed_3,@object
	.size		__unnamed_3,(.L_3 - __unnamed_3)
__unnamed_3:
        /* <DEDUP_REMOVED lines=41> */
.L_3:


//--------------------- .nv.shared._ZN7cutlass13device_kernelINS_4gemm6kernel13GemmUniversalIN4cute5tupleIJiiiiEEENS1_10collective13CollectiveMmaINS1_35MainloopSm100TmaUmmaWarpSpecializedILi20ELi2ELi4ENS5_IJNS4_1CILi2EEENSA_ILi1EEESC_EEEEENS5_IJNSA_ILi64EEENSA_ILi256EEENSA_ILi32EEEEEEaNS5_IJlSC_lEEEaSJ_NS4_8TiledMMAINS4_8MMA_AtomIJNS4_15SM100_MMA_S8_SSIaaiLi64ELi256ELNS4_4UMMA5MajorE0ELSO_0ELNSN_8SaturateE0EEEEEENS4_6LayoutINS5_IJSC_SC_SC_EEENS5_IJNSA_ILi0EEESU_SU_EEEEENS5_IJNS4_10UnderscoreESX_SX_EEEEENS4_13SM90_TMA_LOADENS4_14ComposedLayoutINS4_7SwizzleILi1ELi4ELi3EEENS4_18smem_ptr_flag_bitsILi8EEENSS_INS5_IJNSA_ILi8EEESH_EEENS5_IJSH_SC_EEEEEEEvNS4_8identityENS4_23SM90_TMA_LOAD_MULTICASTES1A_vS1B_EENS_8epilogue10collective18CollectiveEpilogueINS1E_23Sm100TmaWarpSpecializedILi4ELi2ELi32ELb0ELb0EEEJSI_NS5_IJNSS_ISF_SC_EES1J_EEEaSJ_aSJ_NS1E_6fusion15FusionCallbacksIS1I_NS1L_17LinearCombinationIaiaiLNS_15FloatRoundStyleE2EEESI_S1K_JEEENS4_5SM1004TMEM4LOAD26SM100_TMEM_LOAD_16dp32b32xES10_NS11_INS12_ILi2ELi4ELi3EEES15_NSS_INS5_IJS16_SF_EEENS5_IJSF_SC_EEEEEEENS4_39AutoVectorizingCopyWithAssumedAlignmentILi128EEENS4_14SM90_TMA_STOREES1Z_S21_S21_EEEvvEEEEvNT_6ParamsE --------------------------
	.section	.nv.shared._ZN7cutlass13device_kernelINS_4gemm6kernel13GemmUniversalIN4cute5tupleIJiiiiEEENS1_10collective13CollectiveMmaINS1_35MainloopSm100TmaUmmaWarpSpecializedILi20ELi2ELi4ENS5_IJNS4_1CILi2EEENSA_ILi1EEESC_EEEEENS5_IJNSA_ILi64EEENSA_ILi256EEENSA_ILi32EEEEEEaNS5_IJlSC_lEEEaSJ_NS4_8TiledMMAINS4_8MMA_AtomIJNS4_15SM100_MMA_S8_SSIaaiLi64ELi256ELNS4_4UMMA5MajorE0ELSO_0ELNSN_8SaturateE0EEEEEENS4_6LayoutINS5_IJSC_SC_SC_EEENS5_IJNSA_ILi0EEESU_SU_EEEEENS5_IJNS4_10UnderscoreESX_SX_EEEEENS4_13SM90_TMA_LOADENS4_14ComposedLayoutINS4_7SwizzleILi1ELi4ELi3EEENS4_18smem_ptr_flag_bitsILi8EEENSS_INS5_IJNSA_ILi8EEESH_EEENS5_IJSH_SC_EEEEEEEvNS4_8identityENS4_23SM90_TMA_LOAD_MULTICASTES1A_vS1B_EENS_8epilogue10collective18CollectiveEpilogueINS1E_23Sm100TmaWarpSpecializedILi4ELi2ELi32ELb0ELb0EEEJSI_NS5_IJNSS_ISF_SC_EES1J_EEEaSJ_aSJ_NS1E_6fusion15FusionCallbacksIS1I_NS1L_17LinearCombinationIaiaiLNS_15FloatRoundStyleE2EEESI_S1K_JEEENS4_5SM1004TMEM4LOAD26SM100_TMEM_LOAD_16dp32b32xES10_NS11_INS12_ILi2ELi4ELi3EEES15_NSS_INS5_IJS16_SF_EEENS5_IJSF_SC_EEEEEEENS4_39AutoVectorizingCopyWithAssumedAlignmentILi128EEENS4_14SM90_TMA_STOREES1Z_S21_S21_EEEvvEEEEvNT_6ParamsE,"aw",@nobits
	.sectionflags	@""
	.align	16
	.zero		1024


//--------------------- .nv.shared.reserved.0     --------------------------
	.section	.nv.shared.reserved.0,"aw",@nobits
	.weak		__nv_reservedSMEM_offset_0_alias
	.size		__nv_reservedSMEM_offset_0_alias, 0, 64
	.other		__nv_reservedSMEM_offset_0_alias,@"STO_CUDA_RESERVED_SHARED STV_DEFAULT"
__nv_reservedSMEM_offset_0_alias:
	.zero		0
.nv.shared.reserved.0:
	.zero		64
	.weak		__nv_reservedSMEM_tcgen05_partition
	.type		__nv_reservedSMEM_tcgen05_partition,@object
	.size		__nv_reservedSMEM_tcgen05_partition,(.L_0 - __nv_reservedSMEM_tcgen05_partition)
__nv_reservedSMEM_tcgen05_partition:
	.zero		32
.L_0:


//--------------------- .nv.global                --------------------------
	.section	.nv.global,"aw",@nobits
.nv.global:
	.type		_ZN40_INTERNAL_a490c7af_4_k_cu_5288a372_218834cute1_E,@object
	.size		_ZN40_INTERNAL_a490c7af_4_k_cu_5288a372_218834cute1_E,(_ZN40_INTERNAL_a490c7af_4_k_cu_5288a372_218834cuda3std3__45__cpo6cbeginE - _ZN40_INTERNAL_a490c7af_4_k_cu_5288a372_218834cute1_E)
_ZN40_INTERNAL_a490c7af_4_k_cu_5288a372_218834cute1_E:
	.zero		1
	.type		_ZN40_INTERNAL_a490c7af_4_k_cu_5288a372_218834cuda3std3__45__cpo6cbeginE,@object
	.size		_ZN40_INTERNAL_a490c7af_4_k_cu_5288a372_218834cuda3std3__45__cpo6cbeginE,(_ZN40_INTERNAL_a490c7af_4_k_cu_5288a372_218834cuda3std3__48in_placeE - _ZN40_INTERNAL_a490c7af_4_k_cu_5288a372_218834cuda3std3__45__cpo6cbeginE)
_ZN40_INTERNAL_a490c7af_4_k_cu_5288a372_218834cuda3std3__45__cpo6cbeginE:
	.zero		1
	.type		_ZN40_INTERNAL_a490c7af_4_k_cu_5288a372_218834cuda3std3__48in_placeE,@object
	.size		_ZN40_INTERNAL_a490c7af_4_k_cu_5288a372_218834cuda3std3__48in_placeE,(_ZN40_INTERNAL_a490c7af_4_k_cu_5288a372_218834cuda3std6ranges3__45__cpo9iter_moveE - _ZN40_INTERNAL_a490c7af_4_k_cu_5288a372_218834cuda3std3__48in_placeE)
_ZN40_INTERNAL_a490c7af_4_k_cu_5288a372_218834cuda3std3__48in_placeE:
	.zero		1
	.type		_ZN40_INTERNAL_a490c7af_4_k_cu_5288a372_218834cuda3std6ranges3__45__cpo9iter_moveE,@object
	.size		_ZN40_INTERNAL_a490c7af_4_k_cu_5288a372_218834cuda3std6ranges3__45__cpo9iter_moveE,(_ZN40_INTERNAL_a490c7af_4_k_cu_5288a372_218834cuda3std3__45__cpo5beginE - _ZN40_INTERNAL_a490c7af_4_k_cu_5288a372_218834cuda3std6ranges3__45__cpo9iter_moveE)
_ZN40_INTERNAL_a490c7af_4_k_cu_5288a372_218834cuda3std6ranges3__45__cpo9iter_moveE:
	.zero		1
	.type		_ZN40_INTERNAL_a490c7af_4_k_cu_5288a372_218834cuda3std3__45__cpo5beginE,@object
	.size		_ZN40_INTERNAL_a490c7af_4_k_cu_5288a372_218834cuda3std3__45__cpo5beginE,(_ZN40_INTERNAL_a490c7af_4_k_cu_5288a372_218834cuda3std3__442_GLOBAL__N__a490c7af_4_k_cu_5288a372_218836ignoreE - _ZN40_INTERNAL_a490c7af_4_k_cu_5288a372_218834cuda3std3__45__cpo5beginE)
_ZN40_INTERNAL_a490c7af_4_k_cu_5288a372_218834cuda3std3__45__cpo5beginE:
	.zero		1
	.type		_ZN40_INTERNAL_a490c7af_4_k_cu_5288a372_218834cuda3std3__442_GLOBAL__N__a490c7af_4_k_cu_5288a372_218836ignoreE,@object
	.size		_ZN40_INTERNAL_a490c7af_4_k_cu_5288a372_218834cuda3std3__442_GLOBAL__N__a490c7af_4_k_cu_5288a372_218836ignoreE,(_ZN40_INTERNAL_a490c7af_4_k_cu_5288a372_218834cute7productE - _ZN40_INTERNAL_a490c7af_4_k_cu_5288a372_218834cuda3std3__442_GLOBAL__N__a490c7af_4_k_cu_5288a372_218836ignoreE)
_ZN40_INTERNAL_a490c7af_4_k_cu_5288a372_218834cuda3std3__442_GLOBAL__N__a490c7af_4_k_cu_5288a372_218836ignoreE:
	.zero		1
	.type		_ZN40_INTERNAL_a490c7af_4_k_cu_5288a372_218834cute7productE,@object
	.size		_ZN40_INTERNAL_a490c7af_4_k_cu_5288a372_218834cute7productE,(_ZN40_INTERNAL_a490c7af_4_k_cu_5288a372_218834cuda3std3__45__cpo3endE - _ZN40_INTERNAL_a490c7af_4_k_cu_5288a372_218834cute7productE)
_ZN40_INTERNAL_a490c7af_4_k_cu_5288a372_218834cute7productE:
	.zero		1
	.type		_ZN40_INTERNAL_a490c7af_4_k_cu_5288a372_218834cuda3std3__45__cpo3endE,@object
	.size		_ZN40_INTERNAL_a490c7af_4_k_cu_5288a372_218834cuda3std3__45__cpo3endE,(_ZN40_INTERNAL_a490c7af_4_k_cu_5288a372_218834cuda3std3__419piecewise_constructE - _ZN40_INTERNAL_a490c7af_4_k_cu_5288a372_218834cuda3std3__45__cpo3endE)
_ZN40_INTERNAL_a490c7af_4_k_cu_5288a372_218834cuda3std3__45__cpo3endE:
	.zero		1
	.type		_ZN40_INTERNAL_a490c7af_4_k_cu_5288a372_218834cuda3std3__419piecewise_constructE,@object
	.size		_ZN40_INTERNAL_a490c7af_4_k_cu_5288a372_218834cuda3std3__419piecewise_constructE,(_ZN40_INTERNAL_a490c7af_4_k_cu_5288a372_218834cuda3std3__45__cpo4cendE - _ZN40_INTERNAL_a490c7af_4_k_cu_5288a372_218834cuda3std3__419piecewise_constructE)
_ZN40_INTERNAL_a490c7af_4_k_cu_5288a372_218834cuda3std3__419piecewise_constructE:
	.zero		1
	.type		_ZN40_INTERNAL_a490c7af_4_k_cu_5288a372_218834cuda3std3__45__cpo4cendE,@object
	.size		_ZN40_INTERNAL_a490c7af_4_k_cu_5288a372_218834cuda3std3__45__cpo4cendE,(_ZN40_INTERNAL_a490c7af_4_k_cu_5288a372_218834cuda3std6ranges3__45__cpo4swapE - _ZN40_INTERNAL_a490c7af_4_k_cu_5288a372_218834cuda3std3__45__cpo4cendE)
_ZN40_INTERNAL_a490c7af_4_k_cu_5288a372_218834cuda3std3__45__cpo4cendE:
	.zero		1
	.type		_ZN40_INTERNAL_a490c7af_4_k_cu_5288a372_218834cuda3std6ranges3__45__cpo4swapE,@object
	.size		_ZN40_INTERNAL_a490c7af_4_k_cu_5288a372_218834cuda3std6ranges3__45__cpo4swapE,(.L_11 - _ZN40_INTERNAL_a490c7af_4_k_cu_5288a372_218834cuda3std6ranges3__45__cpo4swapE)
_ZN40_INTERNAL_a490c7af_4_k_cu_5288a372_218834cuda3std6ranges3__45__cpo4swapE:
	.zero		1
.L_11:


//--------------------- .nv.constant0._ZN7cutlass13device_kernelINS_4gemm6kernel13GemmUniversalIN4cute5tupleIJiiiiEEENS1_10collective13CollectiveMmaINS1_35MainloopSm100TmaUmmaWarpSpecializedILi20ELi2ELi4ENS5_IJNS4_1CILi2EEENSA_ILi1EEESC_EEEEENS5_IJNSA_ILi64EEENSA_ILi256EEENSA_ILi32EEEEEEaNS5_IJlSC_lEEEaSJ_NS4_8TiledMMAINS4_8MMA_AtomIJNS4_15SM100_MMA_S8_SSIaaiLi64ELi256ELNS4_4UMMA5MajorE0ELSO_0ELNSN_8SaturateE0EEEEEENS4_6LayoutINS5_IJSC_SC_SC_EEENS5_IJNSA_ILi0EEESU_SU_EEEEENS5_IJNS4_10UnderscoreESX_SX_EEEEENS4_13SM90_TMA_LOADENS4_14ComposedLayoutINS4_7SwizzleILi1ELi4ELi3EEENS4_18smem_ptr_flag_bitsILi8EEENSS_INS5_IJNSA_ILi8EEESH_EEENS5_IJSH_SC_EEEEEEEvNS4_8identityENS4_23SM90_TMA_LOAD_MULTICASTES1A_vS1B_EENS_8epilogue10collective18CollectiveEpilogueINS1E_23Sm100TmaWarpSpecializedILi4ELi2ELi32ELb0ELb0EEEJSI_NS5_IJNSS_ISF_SC_EES1J_EEEaSJ_aSJ_NS1E_6fusion15FusionCallbacksIS1I_NS1L_17LinearCombinationIaiaiLNS_15FloatRoundStyleE2EEESI_S1K_JEEENS4_5SM1004TMEM4LOAD26SM100_TMEM_LOAD_16dp32b32xES10_NS11_INS12_ILi2ELi4ELi3EEES15_NSS_INS5_IJS16_SF_EEENS5_IJSF_SC_EEEEEEENS4_39AutoVectorizingCopyWithAssumedAlignmentILi128EEENS4_14SM90_TMA_STOREES1Z_S21_S21_EEEvvEEEEvNT_6ParamsE --------------------------
	.section	.nv.constant0._ZN7cutlass13device_kernelINS_4gemm6kernel13GemmUniversalIN4cute5tupleIJiiiiEEENS1_10collective13CollectiveMmaINS1_35MainloopSm100TmaUmmaWarpSpecializedILi20ELi2ELi4ENS5_IJNS4_1CILi2EEENSA_ILi1EEESC_EEEEENS5_IJNSA_ILi64EEENSA_ILi256EEENSA_ILi32EEEEEEaNS5_IJlSC_lEEEaSJ_NS4_8TiledMMAINS4_8MMA_AtomIJNS4_15SM100_MMA_S8_SSIaaiLi64ELi256ELNS4_4UMMA5MajorE0ELSO_0ELNSN_8SaturateE0EEEEEENS4_6LayoutINS5_IJSC_SC_SC_EEENS5_IJNSA_ILi0EEESU_SU_EEEEENS5_IJNS4_10UnderscoreESX_SX_EEEEENS4_13SM90_TMA_LOADENS4_14ComposedLayoutINS4_7SwizzleILi1ELi4ELi3EEENS4_18smem_ptr_flag_bitsILi8EEENSS_INS5_IJNSA_ILi8EEESH_EEENS5_IJSH_SC_EEEEEEEvNS4_8identityENS4_23SM90_TMA_LOAD_MULTICASTES1A_vS1B_EENS_8epilogue10collective18CollectiveEpilogueINS1E_23Sm100TmaWarpSpecializedILi4ELi2ELi32ELb0ELb0EEEJSI_NS5_IJNSS_ISF_SC_EES1J_EEEaSJ_aSJ_NS1E_6fusion15FusionCallbacksIS1I_NS1L_17LinearCombinationIaiaiLNS_15FloatRoundStyleE2EEESI_S1K_JEEENS4_5SM1004TMEM4LOAD26SM100_TMEM_LOAD_16dp32b32xES10_NS11_INS12_ILi2ELi4ELi3EEES15_NSS_INS5_IJS16_SF_EEENS5_IJSF_SC_EEEEEEENS4_39AutoVectorizingCopyWithAssumedAlignmentILi128EEENS4_14SM90_TMA_STOREES1Z_S21_S21_EEEvvEEEEvNT_6ParamsE,"a",@progbits
	.sectionflags	@""
	.align	4
.nv.constant0._ZN7cutlass13device_kernelINS_4gemm6kernel13GemmUniversalIN4cute5tupleIJiiiiEEENS1_10collective13CollectiveMmaINS1_35MainloopSm100TmaUmmaWarpSpecializedILi20ELi2ELi4ENS5_IJNS4_1CILi2EEENSA_ILi1EEESC_EEEEENS5_IJNSA_ILi64EEENSA_ILi256EEENSA_ILi32EEEEEEaNS5_IJlSC_lEEEaSJ_NS4_8TiledMMAINS4_8MMA_AtomIJNS4_15SM100_MMA_S8_SSIaaiLi64ELi256ELNS4_4UMMA5MajorE0ELSO_0ELNSN_8SaturateE0EEEEEENS4_6LayoutINS5_IJSC_SC_SC_EEENS5_IJNSA_ILi0EEESU_SU_EEEEENS5_IJNS4_10UnderscoreESX_SX_EEEEENS4_13SM90_TMA_LOADENS4_14ComposedLayoutINS4_7SwizzleILi1ELi4ELi3EEENS4_18smem_ptr_flag_bitsILi8EEENSS_INS5_IJNSA_ILi8EEESH_EEENS5_IJSH_SC_EEEEEEEvNS4_8identityENS4_23SM90_TMA_LOAD_MULTICASTES1A_vS1B_EENS_8epilogue10collective18CollectiveEpilogueINS1E_23Sm100TmaWarpSpecializedILi4ELi2ELi32ELb0ELb0EEEJSI_NS5_IJNSS_ISF_SC_EES1J_EEEaSJ_aSJ_NS1E_6fusion15FusionCallbacksIS1I_NS1L_17LinearCombinationIaiaiLNS_15FloatRoundStyleE2EEESI_S1K_JEEENS4_5SM1004TMEM4LOAD26SM100_TMEM_LOAD_16dp32b32xES10_NS11_INS12_ILi2ELi4ELi3EEES15_NSS_INS5_IJS16_SF_EEENS5_IJSF_SC_EEEEEEENS4_39AutoVectorizingCopyWithAssumedAlignmentILi128EEENS4_14SM90_TMA_STOREES1Z_S21_S21_EEEvvEEEEvNT_6ParamsE:
	.zero		2944


//--------------------- SYMBOLS --------------------------

	.type		.nv.reservedSmem.offset0,@object
	.size		.nv.reservedSmem.offset0,0x4
	.type		.nv.reservedSmem.cap,@object
	.size		.nv.reservedSmem.cap,0x4
	.type		__assertfail,@function
